//
// Generated by NVIDIA NVVM Compiler
//
// Compiler Build ID: CL-36424714
// Cuda compilation tools, release 13.0, V13.0.88
// Based on NVVM 20.0.0
//

.version 9.0
.target sm_100
.address_size 64

	// .globl	_Z32matrixMulti_withTranspone_kernelILj16ELj16ELj16ELj256EEvPKfS1_Pfiii
// _ZZ32matrixMulti_withTranspone_kernelILj16ELj16ELj16ELj256EEvPKfS1_PfiiiE2As has been demoted
// _ZZ32matrixMulti_withTranspone_kernelILj16ELj16ELj16ELj256EEvPKfS1_PfiiiE2Bs has been demoted
// _ZZ18softmax_row_kernelILj128EEvPfjjfE5tbmax has been demoted
// _ZZ18softmax_row_kernelILj128EEvPfjjfE5tbsum has been demoted

.visible .entry _Z32matrixMulti_withTranspone_kernelILj16ELj16ELj16ELj256EEvPKfS1_Pfiii(
	.param .u64 .ptr .align 1 _Z32matrixMulti_withTranspone_kernelILj16ELj16ELj16ELj256EEvPKfS1_Pfiii_param_0,
	.param .u64 .ptr .align 1 _Z32matrixMulti_withTranspone_kernelILj16ELj16ELj16ELj256EEvPKfS1_Pfiii_param_1,
	.param .u64 .ptr .align 1 _Z32matrixMulti_withTranspone_kernelILj16ELj16ELj16ELj256EEvPKfS1_Pfiii_param_2,
	.param .u32 _Z32matrixMulti_withTranspone_kernelILj16ELj16ELj16ELj256EEvPKfS1_Pfiii_param_3,
	.param .u32 _Z32matrixMulti_withTranspone_kernelILj16ELj16ELj16ELj256EEvPKfS1_Pfiii_param_4,
	.param .u32 _Z32matrixMulti_withTranspone_kernelILj16ELj16ELj16ELj256EEvPKfS1_Pfiii_param_5
)
.maxntid 256
{
	.reg .pred 	%p<12>;
	.reg .b32 	%r<44>;
	.reg .b32 	%f<63>;
	.reg .b64 	%rd<26>;
	// demoted variable
	.shared .align 4 .b8 _ZZ32matrixMulti_withTranspone_kernelILj16ELj16ELj16ELj256EEvPKfS1_PfiiiE2As[1024];
	// demoted variable
	.shared .align 4 .b8 _ZZ32matrixMulti_withTranspone_kernelILj16ELj16ELj16ELj256EEvPKfS1_PfiiiE2Bs[1024];
	ld.param.u64 	%rd7, [_Z32matrixMulti_withTranspone_kernelILj16ELj16ELj16ELj256EEvPKfS1_Pfiii_param_0];
	ld.param.u64 	%rd8, [_Z32matrixMulti_withTranspone_kernelILj16ELj16ELj16ELj256EEvPKfS1_Pfiii_param_1];
	ld.param.u64 	%rd9, [_Z32matrixMulti_withTranspone_kernelILj16ELj16ELj16ELj256EEvPKfS1_Pfiii_param_2];
	ld.param.u32 	%r18, [_Z32matrixMulti_withTranspone_kernelILj16ELj16ELj16ELj256EEvPKfS1_Pfiii_param_3];
	ld.param.u32 	%r19, [_Z32matrixMulti_withTranspone_kernelILj16ELj16ELj16ELj256EEvPKfS1_Pfiii_param_4];
	ld.param.u32 	%r20, [_Z32matrixMulti_withTranspone_kernelILj16ELj16ELj16ELj256EEvPKfS1_Pfiii_param_5];
	mov.u32 	%r21, %ctaid.y;
	mov.u32 	%r22, %ctaid.x;
	mov.u32 	%r1, %tid.x;
	shr.u32 	%r2, %r1, 4;
	and.b32  	%r3, %r1, 15;
	shl.b32 	%r4, %r21, 4;
	shl.b32 	%r5, %r22, 4;
	setp.lt.s32 	%p1, %r20, 1;
	mov.f32 	%f62, 0f00000000;
	@%p1 bra 	$L__BB0_7;
	mul.lo.s32 	%r24, %r20, %r5;
	mul.lo.s32 	%r25, %r20, %r4;
	add.s32 	%r6, %r4, %r2;
	and.b32  	%r26, %r1, 240;
	or.b32  	%r27, %r26, %r3;
	shl.b32 	%r28, %r27, 2;
	mov.u32 	%r29, _ZZ32matrixMulti_withTranspone_kernelILj16ELj16ELj16ELj256EEvPKfS1_PfiiiE2As;
	add.s32 	%r7, %r29, %r28;
	mad.lo.s32 	%r30, %r20, %r2, %r3;
	add.s32 	%r8, %r5, %r3;
	mov.u32 	%r31, _ZZ32matrixMulti_withTranspone_kernelILj16ELj16ELj16ELj256EEvPKfS1_PfiiiE2Bs;
	add.s32 	%r9, %r31, %r28;
	mad.lo.s32 	%r32, %r20, %r3, %r2;
	shl.b32 	%r33, %r1, 2;
	and.b32  	%r34, %r33, 960;
	add.s32 	%r10, %r29, %r34;
	shl.b32 	%r35, %r3, 2;
	add.s32 	%r11, %r31, %r35;
	mul.wide.u32 	%rd10, %r25, 4;
	mul.wide.u32 	%rd11, %r30, 4;
	add.s64 	%rd12, %rd10, %rd11;
	cvta.to.global.u64 	%rd13, %rd7;
	add.s64 	%rd25, %rd13, %rd12;
	mul.wide.u32 	%rd14, %r24, 4;
	mul.wide.u32 	%rd15, %r32, 4;
	add.s64 	%rd16, %rd14, %rd15;
	cvta.to.global.u64 	%rd17, %rd8;
	add.s64 	%rd24, %rd17, %rd16;
	mov.f32 	%f62, 0f00000000;
	mov.b32 	%r43, 0;
	mov.u32 	%r41, %r3;
	mov.u32 	%r42, %r2;
$L__BB0_2:
	setp.ge.u32 	%p2, %r6, %r18;
	setp.ge.u32 	%p3, %r41, %r20;
	mov.f32 	%f60, 0f00000000;
	or.pred  	%p4, %p2, %p3;
	@%p4 bra 	$L__BB0_4;
	ld.global.f32 	%f60, [%rd25];
$L__BB0_4:
	setp.ge.u32 	%p5, %r8, %r19;
	st.shared.f32 	[%r7], %f60;
	setp.ge.u32 	%p6, %r42, %r20;
	mov.f32 	%f61, 0f00000000;
	or.pred  	%p7, %p5, %p6;
	@%p7 bra 	$L__BB0_6;
	ld.global.f32 	%f61, [%rd24];
$L__BB0_6:
	st.shared.f32 	[%r9], %f61;
	bar.sync 	0;
	ld.shared.f32 	%f12, [%r10];
	ld.shared.f32 	%f13, [%r11];
	fma.rn.f32 	%f14, %f12, %f13, %f62;
	ld.shared.f32 	%f15, [%r10+4];
	ld.shared.f32 	%f16, [%r11+64];
	fma.rn.f32 	%f17, %f15, %f16, %f14;
	ld.shared.f32 	%f18, [%r10+8];
	ld.shared.f32 	%f19, [%r11+128];
	fma.rn.f32 	%f20, %f18, %f19, %f17;
	ld.shared.f32 	%f21, [%r10+12];
	ld.shared.f32 	%f22, [%r11+192];
	fma.rn.f32 	%f23, %f21, %f22, %f20;
	ld.shared.f32 	%f24, [%r10+16];
	ld.shared.f32 	%f25, [%r11+256];
	fma.rn.f32 	%f26, %f24, %f25, %f23;
	ld.shared.f32 	%f27, [%r10+20];
	ld.shared.f32 	%f28, [%r11+320];
	fma.rn.f32 	%f29, %f27, %f28, %f26;
	ld.shared.f32 	%f30, [%r10+24];
	ld.shared.f32 	%f31, [%r11+384];
	fma.rn.f32 	%f32, %f30, %f31, %f29;
	ld.shared.f32 	%f33, [%r10+28];
	ld.shared.f32 	%f34, [%r11+448];
	fma.rn.f32 	%f35, %f33, %f34, %f32;
	ld.shared.f32 	%f36, [%r10+32];
	ld.shared.f32 	%f37, [%r11+512];
	fma.rn.f32 	%f38, %f36, %f37, %f35;
	ld.shared.f32 	%f39, [%r10+36];
	ld.shared.f32 	%f40, [%r11+576];
	fma.rn.f32 	%f41, %f39, %f40, %f38;
	ld.shared.f32 	%f42, [%r10+40];
	ld.shared.f32 	%f43, [%r11+640];
	fma.rn.f32 	%f44, %f42, %f43, %f41;
	ld.shared.f32 	%f45, [%r10+44];
	ld.shared.f32 	%f46, [%r11+704];
	fma.rn.f32 	%f47, %f45, %f46, %f44;
	ld.shared.f32 	%f48, [%r10+48];
	ld.shared.f32 	%f49, [%r11+768];
	fma.rn.f32 	%f50, %f48, %f49, %f47;
	ld.shared.f32 	%f51, [%r10+52];
	ld.shared.f32 	%f52, [%r11+832];
	fma.rn.f32 	%f53, %f51, %f52, %f50;
	ld.shared.f32 	%f54, [%r10+56];
	ld.shared.f32 	%f55, [%r11+896];
	fma.rn.f32 	%f56, %f54, %f55, %f53;
	ld.shared.f32 	%f57, [%r10+60];
	ld.shared.f32 	%f58, [%r11+960];
	fma.rn.f32 	%f62, %f57, %f58, %f56;
	bar.sync 	0;
	add.s32 	%r43, %r43, 16;
	add.s64 	%rd25, %rd25, 64;
	add.s64 	%rd24, %rd24, 64;
	add.s32 	%r42, %r42, 16;
	add.s32 	%r41, %r41, 16;
	setp.lt.s32 	%p8, %r43, %r20;
	@%p8 bra 	$L__BB0_2;
$L__BB0_7:
	add.s32 	%r36, %r4, %r2;
	setp.ge.u32 	%p9, %r36, %r18;
	add.s32 	%r38, %r5, %r3;
	setp.ge.u32 	%p10, %r38, %r19;
	or.pred  	%p11, %p9, %p10;
	@%p11 bra 	$L__BB0_9;
	mad.lo.s32 	%r39, %r19, %r2, %r3;
	cvt.u64.u32 	%rd18, %r39;
	mad.lo.s32 	%r40, %r19, %r4, %r5;
	cvt.u64.u32 	%rd19, %r40;
	add.s64 	%rd20, %rd19, %rd18;
	cvta.to.global.u64 	%rd21, %rd9;
	shl.b64 	%rd22, %rd20, 2;
	add.s64 	%rd23, %rd21, %rd22;
	st.global.f32 	[%rd23], %f62;
$L__BB0_9:
	ret;

}
	// .globl	_Z16transpose_kernelILj16ELj16ELj256EEvPKfPfjj
.visible .entry _Z16transpose_kernelILj16ELj16ELj256EEvPKfPfjj(
	.param .u64 .ptr .align 1 _Z16transpose_kernelILj16ELj16ELj256EEvPKfPfjj_param_0,
	.param .u64 .ptr .align 1 _Z16transpose_kernelILj16ELj16ELj256EEvPKfPfjj_param_1,
	.param .u32 _Z16transpose_kernelILj16ELj16ELj256EEvPKfPfjj_param_2,
	.param .u32 _Z16transpose_kernelILj16ELj16ELj256EEvPKfPfjj_param_3
)
.maxntid 256
{
	.reg .pred 	%p<4>;
	.reg .b32 	%r<18>;
	.reg .b32 	%f<2>;
	.reg .b64 	%rd<15>;

	ld.param.u64 	%rd1, [_Z16transpose_kernelILj16ELj16ELj256EEvPKfPfjj_param_0];
	ld.param.u64 	%rd2, [_Z16transpose_kernelILj16ELj16ELj256EEvPKfPfjj_param_1];
	ld.param.u32 	%r5, [_Z16transpose_kernelILj16ELj16ELj256EEvPKfPfjj_param_2];
	ld.param.u32 	%r7, [_Z16transpose_kernelILj16ELj16ELj256EEvPKfPfjj_param_3];
	mov.u32 	%r8, %ctaid.y;
	mov.u32 	%r9, %ctaid.x;
	mov.u32 	%r10, %tid.x;
	shr.u32 	%r1, %r10, 4;
	and.b32  	%r2, %r10, 15;
	shl.b32 	%r3, %r8, 4;
	shl.b32 	%r4, %r9, 4;
	or.b32  	%r11, %r3, %r1;
	setp.ge.u32 	%p1, %r11, %r5;
	or.b32  	%r12, %r4, %r2;
	setp.ge.u32 	%p2, %r12, %r7;
	or.pred  	%p3, %p1, %p2;
	@%p3 bra 	$L__BB1_2;
	cvta.to.global.u64 	%rd3, %rd1;
	cvta.to.global.u64 	%rd4, %rd2;
	mad.lo.s32 	%r14, %r5, %r4, %r3;
	cvt.u64.u32 	%rd5, %r14;
	mad.lo.s32 	%r15, %r7, %r3, %r4;
	cvt.u64.u32 	%rd6, %r15;
	mad.lo.s32 	%r16, %r7, %r1, %r2;
	cvt.u64.u32 	%rd7, %r16;
	add.s64 	%rd8, %rd6, %rd7;
	shl.b64 	%rd9, %rd8, 2;
	add.s64 	%rd10, %rd3, %rd9;
	ld.global.f32 	%f1, [%rd10];
	mad.lo.s32 	%r17, %r5, %r2, %r1;
	cvt.u64.u32 	%rd11, %r17;
	add.s64 	%rd12, %rd5, %rd11;
	shl.b64 	%rd13, %rd12, 2;
	add.s64 	%rd14, %rd4, %rd13;
	st.global.f32 	[%rd14], %f1;
$L__BB1_2:
	ret;

}
	// .globl	_Z18softmax_row_kernelILj128EEvPfjjf
.visible .entry _Z18softmax_row_kernelILj128EEvPfjjf(
	.param .u64 .ptr .align 1 _Z18softmax_row_kernelILj128EEvPfjjf_param_0,
	.param .u32 _Z18softmax_row_kernelILj128EEvPfjjf_param_1,
	.param .u32 _Z18softmax_row_kernelILj128EEvPfjjf_param_2,
	.param .f32 _Z18softmax_row_kernelILj128EEvPfjjf_param_3
)
.maxntid 128
{
	.reg .pred 	%p<21>;
	.reg .b32 	%r<26>;
	.reg .b32 	%f<88>;
	.reg .b64 	%rd<9>;
	// demoted variable
	.shared .align 4 .b8 _ZZ18softmax_row_kernelILj128EEvPfjjfE5tbmax[512];
	// demoted variable
	.shared .align 4 .b8 _ZZ18softmax_row_kernelILj128EEvPfjjfE5tbsum[512];
	ld.param.u64 	%rd2, [_Z18softmax_row_kernelILj128EEvPfjjf_param_0];
	ld.param.u32 	%r12, [_Z18softmax_row_kernelILj128EEvPfjjf_param_2];
	ld.param.f32 	%f33, [_Z18softmax_row_kernelILj128EEvPfjjf_param_3];
	cvta.to.global.u64 	%rd1, %rd2;
	mov.u32 	%r1, %ntid.x;
	mov.u32 	%r25, %tid.x;
	mov.u32 	%r13, %ctaid.x;
	mul.lo.s32 	%r3, %r12, %r13;
	setp.ge.u32 	%p1, %r25, %r12;
	mov.f32 	%f73, 0fFF800000;
	@%p1 bra 	$L__BB2_3;
	mov.f32 	%f73, 0fFF800000;
	mov.u32 	%r23, %r25;
$L__BB2_2:
	add.s32 	%r14, %r23, %r3;
	mul.wide.u32 	%rd3, %r14, 4;
	add.s64 	%rd4, %rd1, %rd3;
	ld.global.f32 	%f36, [%rd4];
	mul.f32 	%f37, %f33, %f36;
	st.global.f32 	[%rd4], %f37;
	max.f32 	%f73, %f73, %f37;
	add.s32 	%r23, %r23, %r1;
	setp.lt.u32 	%p2, %r23, %r12;
	@%p2 bra 	$L__BB2_2;
$L__BB2_3:
	shl.b32 	%r15, %r25, 2;
	mov.u32 	%r16, _ZZ18softmax_row_kernelILj128EEvPfjjfE5tbmax;
	add.s32 	%r6, %r16, %r15;
	st.shared.f32 	[%r6], %f73;
	bar.sync 	0;
	setp.gt.u32 	%p3, %r25, 63;
	@%p3 bra 	$L__BB2_5;
	ld.shared.f32 	%f38, [%r6+256];
	max.f32 	%f73, %f73, %f38;
	st.shared.f32 	[%r6], %f73;
$L__BB2_5:
	bar.sync 	0;
	setp.gt.u32 	%p4, %r25, 31;
	@%p4 bra 	$L__BB2_7;
	ld.shared.f32 	%f39, [%r6+128];
	max.f32 	%f73, %f73, %f39;
	st.shared.f32 	[%r6], %f73;
$L__BB2_7:
	bar.sync 	0;
	setp.gt.u32 	%p5, %r25, 15;
	@%p5 bra 	$L__BB2_9;
	ld.shared.f32 	%f40, [%r6+64];
	max.f32 	%f73, %f73, %f40;
	st.shared.f32 	[%r6], %f73;
$L__BB2_9:
	bar.sync 	0;
	setp.gt.u32 	%p6, %r25, 7;
	@%p6 bra 	$L__BB2_11;
	ld.shared.f32 	%f41, [%r6+32];
	max.f32 	%f73, %f73, %f41;
	st.shared.f32 	[%r6], %f73;
$L__BB2_11:
	bar.sync 	0;
	setp.gt.u32 	%p7, %r25, 3;
	@%p7 bra 	$L__BB2_13;
	ld.shared.f32 	%f42, [%r6+16];
	max.f32 	%f73, %f73, %f42;
	st.shared.f32 	[%r6], %f73;
$L__BB2_13:
	bar.sync 	0;
	setp.gt.u32 	%p8, %r25, 1;
	@%p8 bra 	$L__BB2_15;
	ld.shared.f32 	%f43, [%r6+8];
	max.f32 	%f73, %f73, %f43;
	st.shared.f32 	[%r6], %f73;
$L__BB2_15:
	bar.sync 	0;
	setp.ne.s32 	%p9, %r25, 0;
	@%p9 bra 	$L__BB2_17;
	ld.shared.f32 	%f44, [_ZZ18softmax_row_kernelILj128EEvPfjjfE5tbmax+4];
	max.f32 	%f45, %f73, %f44;
	st.shared.f32 	[%r6], %f45;
$L__BB2_17:
	setp.ge.u32 	%p10, %r25, %r12;
	bar.sync 	0;
	mov.f32 	%f81, 0f00000000;
	@%p10 bra 	$L__BB2_20;
	mov.f32 	%f81, 0f00000000;
	ld.shared.f32 	%f16, [_ZZ18softmax_row_kernelILj128EEvPfjjfE5tbmax];
	mov.u32 	%r24, %r25;
$L__BB2_19:
	add.s32 	%r17, %r24, %r3;
	mul.wide.u32 	%rd5, %r17, 4;
	add.s64 	%rd6, %rd1, %rd5;
	ld.global.f32 	%f48, [%rd6];
	sub.f32 	%f49, %f48, %f16;
	fma.rn.f32 	%f50, %f49, 0f3BBB989D, 0f3F000000;
	cvt.sat.f32.f32 	%f51, %f50;
	mov.f32 	%f52, 0f4B400001;
	mov.f32 	%f53, 0f437C0000;
	fma.rm.f32 	%f54, %f51, %f53, %f52;
	add.f32 	%f55, %f54, 0fCB40007F;
	neg.f32 	%f56, %f55;
	fma.rn.f32 	%f57, %f49, 0f3FB8AA3B, %f56;
	fma.rn.f32 	%f58, %f49, 0f32A57060, %f57;
	mov.b32 	%r18, %f54;
	shl.b32 	%r19, %r18, 23;
	mov.b32 	%f59, %r19;
	ex2.approx.ftz.f32 	%f60, %f58;
	mul.f32 	%f61, %f60, %f59;
	st.global.f32 	[%rd6], %f61;
	add.f32 	%f81, %f81, %f61;
	add.s32 	%r24, %r24, %r1;
	setp.lt.u32 	%p11, %r24, %r12;
	@%p11 bra 	$L__BB2_19;
$L__BB2_20:
	setp.gt.u32 	%p12, %r25, 63;
	mov.u32 	%r21, _ZZ18softmax_row_kernelILj128EEvPfjjfE5tbsum;
	add.s32 	%r9, %r21, %r15;
	st.shared.f32 	[%r9], %f81;
	bar.sync 	0;
	@%p12 bra 	$L__BB2_22;
	ld.shared.f32 	%f62, [%r9+256];
	add.f32 	%f81, %f81, %f62;
	st.shared.f32 	[%r9], %f81;
$L__BB2_22:
	setp.gt.u32 	%p13, %r25, 31;
	bar.sync 	0;
	@%p13 bra 	$L__BB2_24;
	ld.shared.f32 	%f63, [%r9+128];
	add.f32 	%f81, %f81, %f63;
	st.shared.f32 	[%r9], %f81;
$L__BB2_24:
	setp.gt.u32 	%p14, %r25, 15;
	bar.sync 	0;
	@%p14 bra 	$L__BB2_26;
	ld.shared.f32 	%f64, [%r9+64];
	add.f32 	%f81, %f81, %f64;
	st.shared.f32 	[%r9], %f81;
$L__BB2_26:
	setp.gt.u32 	%p15, %r25, 7;
	bar.sync 	0;
	@%p15 bra 	$L__BB2_28;
	ld.shared.f32 	%f65, [%r9+32];
	add.f32 	%f81, %f81, %f65;
	st.shared.f32 	[%r9], %f81;
$L__BB2_28:
	setp.gt.u32 	%p16, %r25, 3;
	bar.sync 	0;
	@%p16 bra 	$L__BB2_30;
	ld.shared.f32 	%f66, [%r9+16];
	add.f32 	%f81, %f81, %f66;
	st.shared.f32 	[%r9], %f81;
$L__BB2_30:
	setp.gt.u32 	%p17, %r25, 1;
	bar.sync 	0;
	@%p17 bra 	$L__BB2_32;
	ld.shared.f32 	%f67, [%r9+8];
	add.f32 	%f81, %f81, %f67;
	st.shared.f32 	[%r9], %f81;
$L__BB2_32:
	setp.ne.s32 	%p18, %r25, 0;
	bar.sync 	0;
	@%p18 bra 	$L__BB2_34;
	ld.shared.f32 	%f68, [_ZZ18softmax_row_kernelILj128EEvPfjjfE5tbsum+4];
	add.f32 	%f69, %f81, %f68;
	st.shared.f32 	[%r9], %f69;
$L__BB2_34:
	setp.ge.u32 	%p19, %r25, %r12;
	bar.sync 	0;
	@%p19 bra 	$L__BB2_37;
	ld.shared.f32 	%f32, [_ZZ18softmax_row_kernelILj128EEvPfjjfE5tbsum];
$L__BB2_36:
	add.s32 	%r22, %r25, %r3;
	mul.wide.u32 	%rd7, %r22, 4;
	add.s64 	%rd8, %rd1, %rd7;
	ld.global.f32 	%f70, [%rd8];
	div.rn.f32 	%f71, %f70, %f32;
	st.global.f32 	[%rd8], %f71;
	add.s32 	%r25, %r25, %r1;
	setp.lt.u32 	%p20, %r25, %r12;
	@%p20 bra 	$L__BB2_36;
$L__BB2_37:
	ret;

}


// ===== COMPILED SASS (sm_100) =====

	.target	sm_100

	.elftype	@"ET_EXEC"


//--------------------- .note.nv.tkinfo           --------------------------
	.section	.note.nv.tkinfo,"",@"SHT_NOTE"
	.sectionflags	@"SHF_NOTE_NV_TKINFO"
	.tkinfo
        /*0018*/ 	.word	0x00000002
        /*0030*/ 	.string	""
        /*0030*/ 	.string	"ptxas"
        /*0030*/ 	.string	"Cuda compilation tools, release 13.0, V13.0.88"
        /*0030*/ 	.string	"Build cuda_13.0.r13.0/compiler.36424714_0"
        /*0030*/ 	.string	"-arch sm_100 -m 64 "



//--------------------- .note.nv.cuinfo           --------------------------
	.section	.note.nv.cuinfo,"",@"SHT_NOTE"
	.sectionflags	@"SHF_NOTE_NV_CUINFO"
        /*0018*/ 	.short	0x0002
        /*001a*/ 	.short	0x0064
        /*001c*/ 	.short	0x0082
	.zero		2


//--------------------- .nv.info                  --------------------------
	.section	.nv.info,"",@"SHT_CUDA_INFO"
	.align	4


	//----- nvinfo : EIATTR_REGCOUNT
	.align		4
        /*0000*/ 	.byte	0x04, 0x2f
        /*0002*/ 	.short	(.L_1 - .L_0)
	.align		4
.L_0:
        /*0004*/ 	.word	index@(_Z32matrixMulti_withTranspone_kernelILj16ELj16ELj16ELj256EEvPKfS1_Pfiii)
        /*0008*/ 	.word	0x00000020


	//----- nvinfo : EIATTR_FRAME_SIZE
	.align		4
.L_1:
        /*000c*/ 	.byte	0x04, 0x11
        /*000e*/ 	.short	(.L_3 - .L_2)
	.align		4
.L_2:
        /*0010*/ 	.word	index@(_Z32matrixMulti_withTranspone_kernelILj16ELj16ELj16ELj256EEvPKfS1_Pfiii)
        /*0014*/ 	.word	0x00000000


	//----- nvinfo : EIATTR_REGCOUNT
	.align		4
.L_3:
        /*0018*/ 	.byte	0x04, 0x2f
        /*001a*/ 	.short	(.L_5 - .L_4)
	.align		4
.L_4:
        /*001c*/ 	.word	index@(_Z16transpose_kernelILj16ELj16ELj256EEvPKfPfjj)
        /*0020*/ 	.word	0x0000000b


	//----- nvinfo : EIATTR_FRAME_SIZE
	.align		4
.L_5:
        /*0024*/ 	.byte	0x04, 0x11
        /*0026*/ 	.short	(.L_7 - .L_6)
	.align		4
.L_6:
        /*0028*/ 	.word	index@(_Z16transpose_kernelILj16ELj16ELj256EEvPKfPfjj)
        /*002c*/ 	.word	0x00000000


	//----- nvinfo : EIATTR_REGCOUNT
	.align		4
.L_7:
        /*0030*/ 	.byte	0x04, 0x2f
        /*0032*/ 	.short	(.L_9 - .L_8)
	.align		4
.L_8:
        /*0034*/ 	.word	index@(_Z18softmax_row_kernelILj128EEvPfjjf)
        /*0038*/ 	.word	0x00000016


	//----- nvinfo : EIATTR_FRAME_SIZE
	.align		4
.L_9:
        /*003c*/ 	.byte	0x04, 0x11
        /*003e*/ 	.short	(.L_11 - .L_10)
	.align		4
.L_10:
        /*0040*/ 	.word	index@($__internal_0_$__cuda_sm3x_div_rn_noftz_f32_slowpath)
        /*0044*/ 	.word	0x00000000


	//----- nvinfo : EIATTR_FRAME_SIZE
	.align		4
.L_11:
        /*0048*/ 	.byte	0x04, 0x11
        /*004a*/ 	.short	(.L_13 - .L_12)
	.align		4
.L_12:
        /*004c*/ 	.word	index@(_Z18softmax_row_kernelILj128EEvPfjjf)
        /*0050*/ 	.word	0x00000000


	//----- nvinfo : EIATTR_MIN_STACK_SIZE
	.align		4
.L_13:
        /*0054*/ 	.byte	0x04, 0x12
        /*0056*/ 	.short	(.L_15 - .L_14)
	.align		4
.L_14:
        /*0058*/ 	.word	index@(_Z18softmax_row_kernelILj128EEvPfjjf)
        /*005c*/ 	.word	0x00000000


	//----- nvinfo : EIATTR_MIN_STACK_SIZE
	.align		4
.L_15:
        /*0060*/ 	.byte	0x04, 0x12
        /*0062*/ 	.short	(.L_17 - .L_16)
	.align		4
.L_16:
        /*0064*/ 	.word	index@(_Z16transpose_kernelILj16ELj16ELj256EEvPKfPfjj)
        /*0068*/ 	.word	0x00000000


	//----- nvinfo : EIATTR_MIN_STACK_SIZE
	.align		4
.L_17:
        /*006c*/ 	.byte	0x04, 0x12
        /*006e*/ 	.short	(.L_19 - .L_18)
	.align		4
.L_18:
        /*0070*/ 	.word	index@(_Z32matrixMulti_withTranspone_kernelILj16ELj16ELj16ELj256EEvPKfS1_Pfiii)
        /*0074*/ 	.word	0x00000000
.L_19:


//--------------------- .nv.compat                --------------------------
	.section	.nv.compat,"",@"SHT_CUDA_COMPAT_INFO"
	.align	4
        /*0000*/ 	.byte	0x02, 0x09, 0x00, 0x00, 0x02, 0x02, 0x01, 0x00, 0x02, 0x05, 0x05, 0x00, 0x03, 0x07, 0x01, 0x01
        /*0010*/ 	.byte	0x02, 0x03, 0x00, 0x00, 0x02, 0x06, 0x01, 0x00, 0x04, 0x0b, 0x08, 0x00, 0x01, 0x00, 0x00, 0x00
        /*0020*/ 	.byte	0x00, 0x00, 0x00, 0x00


//--------------------- .nv.info._Z18softmax_row_kernelILj128EEvPfjjf --------------------------
	.section	.nv.info._Z18softmax_row_kernelILj128EEvPfjjf,"",@"SHT_CUDA_INFO"
	.sectionflags	@""
	.align	4


	//----- nvinfo : EIATTR_CUDA_API_VERSION
	.align		4
        /*0000*/ 	.byte	0x04, 0x37
        /*0002*/ 	.short	(.L_21 - .L_20)
.L_20:
        /*0004*/ 	.word	0x00000082


	//----- nvinfo : EIATTR_KPARAM_INFO
	.align		4
.L_21:
        /*0008*/ 	.byte	0x04, 0x17
        /*000a*/ 	.short	(.L_23 - .L_22)
.L_22:
        /*000c*/ 	.word	0x00000000
        /*0010*/ 	.short	0x0003
        /*0012*/ 	.short	0x0010
        /*0014*/ 	.byte	0x00, 0xf0, 0x11, 0x00


	//----- nvinfo : EIATTR_KPARAM_INFO
	.align		4
.L_23:
        /*0018*/ 	.byte	0x04, 0x17
        /*001a*/ 	.short	(.L_25 - .L_24)
.L_24:
        /*001c*/ 	.word	0x00000000
        /*0020*/ 	.short	0x0002
        /*0022*/ 	.short	0x000c
        /*0024*/ 	.byte	0x00, 0xf0, 0x11, 0x00


	//----- nvinfo : EIATTR_KPARAM_INFO
	.align		4
.L_25:
        /*0028*/ 	.byte	0x04, 0x17
        /*002a*/ 	.short	(.L_27 - .L_26)
.L_26:
        /*002c*/ 	.word	0x00000000
        /*0030*/ 	.short	0x0001
        /*0032*/ 	.short	0x0008
        /*0034*/ 	.byte	0x00, 0xf0, 0x11, 0x00


	//----- nvinfo : EIATTR_KPARAM_INFO
	.align		4
.L_27:
        /*0038*/ 	.byte	0x04, 0x17
        /*003a*/ 	.short	(.L_29 - .L_28)
.L_28:
        /*003c*/ 	.word	0x00000000
        /*0040*/ 	.short	0x0000
        /*0042*/ 	.short	0x0000
        /*0044*/ 	.byte	0x00, 0xf5, 0x21, 0x00


	//----- nvinfo : EIATTR_SPARSE_MMA_MASK
	.align		4
.L_29:
        /*0048*/ 	.byte	0x03, 0x50
        /*004a*/ 	.short	0x0000


	//----- nvinfo : EIATTR_MAXREG_COUNT
	.align		4
        /*004c*/ 	.byte	0x03, 0x1b
        /*004e*/ 	.short	0x00ff


	//----- nvinfo : EIATTR_NUM_BARRIERS
	.align		4
        /*0050*/ 	.byte	0x02, 0x4c
        /*0052*/ 	.byte	0x01
	.zero		1


	//----- nvinfo : EIATTR_MERCURY_ISA_VERSION
	.align		4
        /*0054*/ 	.byte	0x03, 0x5f
        /*0056*/ 	.short	0x0101


	//----- nvinfo : EIATTR_VRC_CTA_INIT_COUNT
	.align		4
        /*0058*/ 	.byte	0x02, 0x4a
	.zero		1
	.zero		1


	//----- nvinfo : EIATTR_EXIT_INSTR_OFFSETS
	.align		4
        /*005c*/ 	.byte	0x04, 0x1c
        /*005e*/ 	.short	(.L_31 - .L_30)


	//   ....[0]....
.L_30:
        /*0060*/ 	.word	0x00000860


	//   ....[1]....
        /*0064*/ 	.word	0x000009f0


	//----- nvinfo : EIATTR_MAX_THREADS
	.align		4
.L_31:
        /*0068*/ 	.byte	0x04, 0x05
        /*006a*/ 	.short	(.L_33 - .L_32)
.L_32:
        /*006c*/ 	.word	0x00000080
        /*0070*/ 	.word	0x00000001
        /*0074*/ 	.word	0x00000001


	//----- nvinfo : EIATTR_CRS_STACK_SIZE
	.align		4
.L_33:
        /*0078*/ 	.byte	0x04, 0x1e
        /*007a*/ 	.short	(.L_35 - .L_34)
.L_34:
        /*007c*/ 	.word	0x00000000


	//----- nvinfo : EIATTR_CBANK_PARAM_SIZE
	.align		4
.L_35:
        /*0080*/ 	.byte	0x03, 0x19
        /*0082*/ 	.short	0x0014


	//----- nvinfo : EIATTR_PARAM_CBANK
	.align		4
        /*0084*/ 	.byte	0x04, 0x0a
        /*0086*/ 	.short	(.L_37 - .L_36)
	.align		4
.L_36:
        /*0088*/ 	.word	index@(.nv.constant0._Z18softmax_row_kernelILj128EEvPfjjf)
        /*008c*/ 	.short	0x0380
        /*008e*/ 	.short	0x0014


	//----- nvinfo : EIATTR_SW_WAR
	.align		4
.L_37:
        /*0090*/ 	.byte	0x04, 0x36
        /*0092*/ 	.short	(.L_39 - .L_38)
.L_38:
        /*0094*/ 	.word	0x00000008
.L_39:


//--------------------- .nv.info._Z16transpose_kernelILj16ELj16ELj256EEvPKfPfjj --------------------------
	.section	.nv.info._Z16transpose_kernelILj16ELj16ELj256EEvPKfPfjj,"",@"SHT_CUDA_INFO"
	.sectionflags	@""
	.align	4


	//----- nvinfo : EIATTR_CUDA_API_VERSION
	.align		4
        /*0000*/ 	.byte	0x04, 0x37
        /*0002*/ 	.short	(.L_41 - .L_40)
.L_40:
        /*0004*/ 	.word	0x00000082


	//----- nvinfo : EIATTR_KPARAM_INFO
	.align		4
.L_41:
        /*0008*/ 	.byte	0x04, 0x17
        /*000a*/ 	.short	(.L_43 - .L_42)
.L_42:
        /*000c*/ 	.word	0x00000000
        /*0010*/ 	.short	0x0003
        /*0012*/ 	.short	0x0014
        /*0014*/ 	.byte	0x00, 0xf0, 0x11, 0x00


	//----- nvinfo : EIATTR_KPARAM_INFO
	.align		4
.L_43:
        /*0018*/ 	.byte	0x04, 0x17
        /*001a*/ 	.short	(.L_45 - .L_44)
.L_44:
        /*001c*/ 	.word	0x00000000
        /*0020*/ 	.short	0x0002
        /*0022*/ 	.short	0x0010
        /*0024*/ 	.byte	0x00, 0xf0, 0x11, 0x00


	//----- nvinfo : EIATTR_KPARAM_INFO
	.align		4
.L_45:
        /*0028*/ 	.byte	0x04, 0x17
        /*002a*/ 	.short	(.L_47 - .L_46)
.L_46:
        /*002c*/ 	.word	0x00000000
        /*0030*/ 	.short	0x0001
        /*0032*/ 	.short	0x0008
        /*0034*/ 	.byte	0x00, 0xf5, 0x21, 0x00


	//----- nvinfo : EIATTR_KPARAM_INFO
	.align		4
.L_47:
        /*0038*/ 	.byte	0x04, 0x17
        /*003a*/ 	.short	(.L_49 - .L_48)
.L_48:
        /*003c*/ 	.word	0x00000000
        /*0040*/ 	.short	0x0000
        /*0042*/ 	.short	0x0000
        /*0044*/ 	.byte	0x00, 0xf5, 0x21, 0x00


	//----- nvinfo : EIATTR_SPARSE_MMA_MASK
	.align		4
.L_49:
        /*0048*/ 	.byte	0x03, 0x50
        /*004a*/ 	.short	0x0000


	//----- nvinfo : EIATTR_MAXREG_COUNT
	.align		4
        /*004c*/ 	.byte	0x03, 0x1b
        /*004e*/ 	.short	0x00ff


	//----- nvinfo : EIATTR_MERCURY_ISA_VERSION
	.align		4
        /*0050*/ 	.byte	0x03, 0x5f
        /*0052*/ 	.short	0x0101


	//----- nvinfo : EIATTR_VRC_CTA_INIT_COUNT
	.align		4
        /*0054*/ 	.byte	0x02, 0x4a
	.zero		1
	.zero		1


	//----- nvinfo : EIATTR_EXIT_INSTR_OFFSETS
	.align		4
        /*0058*/ 	.byte	0x04, 0x1c
        /*005a*/ 	.short	(.L_51 - .L_50)


	//   ....[0]....
.L_50:
        /*005c*/ 	.word	0x000000c0


	//   ....[1]....
        /*0060*/ 	.word	0x000001e0


	//----- nvinfo : EIATTR_MAX_THREADS
	.align		4
.L_51:
        /*0064*/ 	.byte	0x04, 0x05
        /*0066*/ 	.short	(.L_53 - .L_52)
.L_52:
        /*0068*/ 	.word	0x00000100
        /*006c*/ 	.word	0x00000001
        /*0070*/ 	.word	0x00000001


	//----- nvinfo : EIATTR_CBANK_PARAM_SIZE
	.align		4
.L_53:
        /*0074*/ 	.byte	0x03, 0x19
        /*0076*/ 	.short	0x0018


	//----- nvinfo : EIATTR_PARAM_CBANK
	.align		4
        /*0078*/ 	.byte	0x04, 0x0a
        /*007a*/ 	.short	(.L_55 - .L_54)
	.align		4
.L_54:
        /*007c*/ 	.word	index@(.nv.constant0._Z16transpose_kernelILj16ELj16ELj256EEvPKfPfjj)
        /*0080*/ 	.short	0x0380
        /*0082*/ 	.short	0x0018


	//----- nvinfo : EIATTR_SW_WAR
	.align		4
.L_55:
        /*0084*/ 	.byte	0x04, 0x36
        /*0086*/ 	.short	(.L_57 - .L_56)
.L_56:
        /*0088*/ 	.word	0x00000008
.L_57:


//--------------------- .nv.info._Z32matrixMulti_withTranspone_kernelILj16ELj16ELj16ELj256EEvPKfS1_Pfiii --------------------------
	.section	.nv.info._Z32matrixMulti_withTranspone_kernelILj16ELj16ELj16ELj256EEvPKfS1_Pfiii,"",@"SHT_CUDA_INFO"
	.sectionflags	@""
	.align	4


	//----- nvinfo : EIATTR_CUDA_API_VERSION
	.align		4
        /*0000*/ 	.byte	0x04, 0x37
        /*0002*/ 	.short	(.L_59 - .L_58)
.L_58:
        /*0004*/ 	.word	0x00000082


	//----- nvinfo : EIATTR_KPARAM_INFO
	.align		4
.L_59:
        /*0008*/ 	.byte	0x04, 0x17
        /*000a*/ 	.short	(.L_61 - .L_60)
.L_60:
        /*000c*/ 	.word	0x00000000
        /*0010*/ 	.short	0x0005
        /*0012*/ 	.short	0x0020
        /*0014*/ 	.byte	0x00, 0xf0, 0x11, 0x00


	//----- nvinfo : EIATTR_KPARAM_INFO
	.align		4
.L_61:
        /*0018*/ 	.byte	0x04, 0x17
        /*001a*/ 	.short	(.L_63 - .L_62)
.L_62:
        /*001c*/ 	.word	0x00000000
        /*0020*/ 	.short	0x0004
        /*0022*/ 	.short	0x001c
        /*0024*/ 	.byte	0x00, 0xf0, 0x11, 0x00


	//----- nvinfo : EIATTR_KPARAM_INFO
	.align		4
.L_63:
        /*0028*/ 	.byte	0x04, 0x17
        /*002a*/ 	.short	(.L_65 - .L_64)
.L_64:
        /*002c*/ 	.word	0x00000000
        /*0030*/ 	.short	0x0003
        /*0032*/ 	.short	0x0018
        /*0034*/ 	.byte	0x00, 0xf0, 0x11, 0x00


	//----- nvinfo : EIATTR_KPARAM_INFO
	.align		4
.L_65:
        /*0038*/ 	.byte	0x04, 0x17
        /*003a*/ 	.short	(.L_67 - .L_66)
.L_66:
        /*003c*/ 	.word	0x00000000
        /*0040*/ 	.short	0x0002
        /*0042*/ 	.short	0x0010
        /*0044*/ 	.byte	0x00, 0xf5, 0x21, 0x00


	//----- nvinfo : EIATTR_KPARAM_INFO
	.align		4
.L_67:
        /*0048*/ 	.byte	0x04, 0x17
        /*004a*/ 	.short	(.L_69 - .L_68)
.L_68:
        /*004c*/ 	.word	0x00000000
        /*0050*/ 	.short	0x0001
        /*0052*/ 	.short	0x0008
        /*0054*/ 	.byte	0x00, 0xf5, 0x21, 0x00


	//----- nvinfo : EIATTR_KPARAM_INFO
	.align		4
.L_69:
        /*0058*/ 	.byte	0x04, 0x17
        /*005a*/ 	.short	(.L_71 - .L_70)
.L_70:
        /*005c*/ 	.word	0x00000000
        /*0060*/ 	.short	0x0000
        /*0062*/ 	.short	0x0000
        /*0064*/ 	.byte	0x00, 0xf5, 0x21, 0x00


	//----- nvinfo : EIATTR_SPARSE_MMA_MASK
	.align		4
.L_71:
        /*0068*/ 	.byte	0x03, 0x50
        /*006a*/ 	.short	0x0000


	//----- nvinfo : EIATTR_MAXREG_COUNT
	.align		4
        /*006c*/ 	.byte	0x03, 0x1b
        /*006e*/ 	.short	0x00ff


	//----- nvinfo : EIATTR_NUM_BARRIERS
	.align		4
        /*0070*/ 	.byte	0x02, 0x4c
        /*0072*/ 	.byte	0x01
	.zero		1


	//----- nvinfo : EIATTR_MERCURY_ISA_VERSION
	.align		4
        /*0074*/ 	.byte	0x03, 0x5f
        /*0076*/ 	.short	0x0101


	//----- nvinfo : EIATTR_VRC_CTA_INIT_COUNT
	.align		4
        /*0078*/ 	.byte	0x02, 0x4a
	.zero		1
	.zero		1


	//----- nvinfo : EIATTR_EXIT_INSTR_OFFSETS
	.align		4
        /*007c*/ 	.byte	0x04, 0x1c
        /*007e*/ 	.short	(.L_73 - .L_72)


	//   ....[0]....
.L_72:
        /*0080*/ 	.word	0x000006d0


	//   ....[1]....
        /*0084*/ 	.word	0x00000760


	//----- nvinfo : EIATTR_MAX_THREADS
	.align		4
.L_73:
        /*0088*/ 	.byte	0x04, 0x05
        /*008a*/ 	.short	(.L_75 - .L_74)
.L_74:
        /*008c*/ 	.word	0x00000100
        /*0090*/ 	.word	0x00000001
        /*0094*/ 	.word	0x00000001


	//----- nvinfo : EIATTR_CBANK_PARAM_SIZE
	.align		4
.L_75:
        /*0098*/ 	.byte	0x03, 0x19
        /*009a*/ 	.short	0x0024


	//----- nvinfo : EIATTR_PARAM_CBANK
	.align		4
        /*009c*/ 	.byte	0x04, 0x0a
        /*009e*/ 	.short	(.L_77 - .L_76)
	.align		4
.L_76:
        /*00a0*/ 	.word	index@(.nv.constant0._Z32matrixMulti_withTranspone_kernelILj16ELj16ELj16ELj256EEvPKfS1_Pfiii)
        /*00a4*/ 	.short	0x0380
        /*00a6*/ 	.short	0x0024


	//----- nvinfo : EIATTR_SW_WAR
	.align		4
.L_77:
        /*00a8*/ 	.byte	0x04, 0x36
        /*00aa*/ 	.short	(.L_79 - .L_78)
.L_78:
        /*00ac*/ 	.word	0x00000008
.L_79:


//--------------------- .nv.callgraph             --------------------------
	.section	.nv.callgraph,"",@"SHT_CUDA_CALLGRAPH"
	.align	4
	.sectionentsize	8
	.align		4
        /*0000*/ 	.word	0x00000000
	.align		4
        /*0004*/ 	.word	0xffffffff
	.align		4
        /*0008*/ 	.word	0x00000000
	.align		4
        /*000c*/ 	.word	0xfffffffe
	.align		4
        /*0010*/ 	.word	0x00000000
	.align		4
        /*0014*/ 	.word	0xfffffffd
	.align		4
        /*0018*/ 	.word	0x00000000
	.align		4
        /*001c*/ 	.word	0xfffffffc


//--------------------- .text._Z18softmax_row_kernelILj128EEvPfjjf --------------------------
	.section	.text._Z18softmax_row_kernelILj128EEvPfjjf,"ax",@progbits
	.align	128
        .global         _Z18softmax_row_kernelILj128EEvPfjjf
        .type           _Z18softmax_row_kernelILj128EEvPfjjf,@function
        .size           _Z18softmax_row_kernelILj128EEvPfjjf,(.L_x_25 - _Z18softmax_row_kernelILj128EEvPfjjf)
        .other          _Z18softmax_row_kernelILj128EEvPfjjf,@"STO_CUDA_ENTRY STV_DEFAULT"
_Z18softmax_row_kernelILj128EEvPfjjf:
.text._Z18softmax_row_kernelILj128EEvPfjjf:
[----:B------:R-:W-:Y:S01]  /*0000*/  LDC R1, c[0x0][0x37c] ;  /* 0x0000df00ff017b82 */ /* 0x000fe20000000800 */
[----:B------:R-:W0:Y:S07]  /*0010*/  S2R R2, SR_TID.X ;  /* 0x0000000000027919 */ /* 0x000e2e0000002100 */
[----:B------:R-:W0:Y:S01]  /*0020*/  LDC R3, c[0x0][0x38c] ;  /* 0x0000e300ff037b82 */ /* 0x000e220000000800 */
[----:B------:R-:W-:Y:S01]  /*0030*/  UMOV UR5, 0x400 ;  /* 0x0000040000057882 */ /* 0x000fe20000000000 */
[----:B------:R-:W1:Y:S01]  /*0040*/  LDCU.64 UR8, c[0x0][0x358] ;  /* 0x00006b00ff0877ac */ /* 0x000e620008000a00 */
[----:B------:R-:W-:Y:S01]  /*0050*/  BSSY.RECONVERGENT B0, `(.L_x_0) ;  /* 0x0000017000007945 */ /* 0x000fe20003800200 */
[----:B------:R-:W-:Y:S01]  /*0060*/  IMAD.MOV.U32 R8, RZ, RZ, -0x800000 ;  /* 0xff800000ff087424 */ /* 0x000fe200078e00ff */
[----:B------:R-:W2:Y:S03]  /*0070*/  LDCU UR10, c[0x0][0x360] ;  /* 0x00006c00ff0a77ac */ /* 0x000ea60008000800 */
[----:B------:R-:W3:Y:S01]  /*0080*/  S2UR UR7, SR_CgaCtaId ;  /* 0x00000000000779c3 */ /* 0x000ee20000008800 */
[----:B------:R-:W4:Y:S07]  /*0090*/  LDCU UR4, c[0x0][0x390] ;  /* 0x00007200ff0477ac */ /* 0x000f2e0008000800 */
[----:B------:R-:W0:Y:S02]  /*00a0*/  S2UR UR11, SR_CTAID.X ;  /* 0x00000000000b79c3 */ /* 0x000e240000002500 */
[C---:B0-----:R-:W-:Y:S01]  /*00b0*/  ISETP.GE.U32.AND P1, PT, R2.reuse, R3, PT ;  /* 0x000000030200720c */ /* 0x041fe20003f26070 */
[----:B---3--:R-:W-:Y:S01]  /*00c0*/  ULEA UR6, UR7, UR5, 0x18 ;  /* 0x0000000507067291 */ /* 0x008fe2000f8ec0ff */
[----:B------:R-:W-:-:S05]  /*00d0*/  ISETP.GT.U32.AND P0, PT, R2, 0x3f, PT ;  /* 0x0000003f0200780c */ /* 0x000fca0003f04070 */
[----:B------:R-:W-:-:S06]  /*00e0*/  LEA R11, R2, UR6, 0x2 ;  /* 0x00000006020b7c11 */ /* 0x000fcc000f8e10ff */
[----:B-12-4-:R-:W-:Y:S05]  /*00f0*/  @P1 BRA `(.L_x_1) ;  /* 0x0000000000301947 */ /* 0x016fea0003800000 */
[----:B------:R-:W0:Y:S01]  /*0100*/  LDC.64 R6, c[0x0][0x380] ;  /* 0x0000e000ff067b82 */ /* 0x000e220000000a00 */
[----:B------:R-:W-:Y:S02]  /*0110*/  IMAD.MOV.U32 R8, RZ, RZ, -0x800000 ;  /* 0xff800000ff087424 */ /* 0x000fe400078e00ff */
[----:B------:R-:W-:-:S07]  /*0120*/  IMAD.MOV.U32 R0, RZ, RZ, R2 ;  /* 0x000000ffff007224 */ /* 0x000fce00078e0002 */
.L_x_2:
[----:B-1----:R-:W-:-:S04]  /*0130*/  IMAD R5, R3, UR11, R0 ;  /* 0x0000000b03057c24 */ /* 0x002fc8000f8e0200 */
[----:B0-----:R-:W-:-:S05]  /*0140*/  IMAD.WIDE.U32 R4, R5, 0x4, R6 ;  /* 0x0000000405047825 */ /* 0x001fca00078e0006 */
[----:B------:R-:W2:Y:S01]  /*0150*/  LDG.E R9, desc[UR8][R4.64] ;  /* 0x0000000804097981 */ /* 0x000ea2000c1e1900 */
[----:B------:R-:W-:-:S05]  /*0160*/  VIADD R0, R0, UR10 ;  /* 0x0000000a00007c36 */ /* 0x000fca0008000000 */
[----:B------:R-:W-:Y:S01]  /*0170*/  ISETP.GE.U32.AND P1, PT, R0, R3, PT ;  /* 0x000000030000720c */ /* 0x000fe20003f26070 */
[----:B--2---:R-:W-:-:S05]  /*0180*/  FMUL R9, R9, UR4 ;  /* 0x0000000409097c20 */ /* 0x004fca0008400000 */
[----:B------:R1:W-:Y:S01]  /*0190*/  STG.E desc[UR8][R4.64], R9 ;  /* 0x0000000904007986 */ /* 0x0003e2000c101908 */
[----:B------:R-:W-:-:S06]  /*01a0*/  FMNMX R8, R9, R8, !PT ;  /* 0x0000000809087209 */ /* 0x000fcc0007800000 */
[----:B------:R-:W-:Y:S05]  /*01b0*/  @!P1 BRA `(.L_x_2) ;  /* 0xfffffffc00dc9947 */ /* 0x000fea000383ffff */
.L_x_1:
[----:B------:R-:W-:Y:S05]  /*01c0*/  BSYNC.RECONVERGENT B0 ;  /* 0x0000000000007941 */ /* 0x000fea0003800200 */
.L_x_0:
[----:B------:R-:W-:Y:S01]  /*01d0*/  STS [R11], R8 ;  /* 0x000000080b007388 */ /* 0x000fe20000000800 */
[----:B------:R-:W-:Y:S01]  /*01e0*/  BAR.SYNC.DEFER_BLOCKING 0x0 ;  /* 0x0000000000007b1d */ /* 0x000fe20000010000 */
[----:B------:R-:W-:Y:S01]  /*01f0*/  ISETP.GT.U32.AND P1, PT, R2, 0x1f, PT ;  /* 0x0000001f0200780c */ /* 0x000fe20003f24070 */
[----:B------:R-:W-:-:S04]  /*0200*/  IMAD.MOV.U32 R0, RZ, RZ, RZ ;  /* 0x000000ffff007224 */ /* 0x000fc800078e00ff */
[----:B------:R-:W-:Y:S01]  /*0210*/  BSSY.RECONVERGENT B0, `(.L_x_3) ;  /* 0x000003b000007945 */ /* 0x000fe20003800200 */
[----:B-1----:R-:W0:Y:S02]  /*0220*/  @!P0 LDS R5, [R11+0x100] ;  /* 0x000100000b058984 */ /* 0x002e240000000800 */
[----:B0-----:R-:W-:-:S05]  /*0230*/  @!P0 FMNMX R8, R8, R5, !PT ;  /* 0x0000000508088209 */ /* 0x001fca0007800000 */
[----:B------:R-:W-:Y:S01]  /*0240*/  @!P0 STS [R11], R8 ;  /* 0x000000080b008388 */ /* 0x000fe20000000800 */
[----:B------:R-:W-:Y:S01]  /*0250*/  BAR.SYNC.DEFER_BLOCKING 0x0 ;  /* 0x0000000000007b1d */ /* 0x000fe20000010000 */
[----:B------:R-:W-:-:S05]  /*0260*/  ISETP.GT.U32.AND P0, PT, R2, 0xf, PT ;  /* 0x0000000f0200780c */ /* 0x000fca0003f04070 */
[----:B------:R-:W0:Y:S02]  /*0270*/  @!P1 LDS R5, [R11+0x80] ;  /* 0x000080000b059984 */ /* 0x000e240000000800 */
        /* <DEDUP_REMOVED lines=18> */
[----:B------:R-:W-:-:S05]  /*03a0*/  ISETP.NE.AND P0, PT, R2, RZ, PT ;  /* 0x000000ff0200720c */ /* 0x000fca0003f05270 */
[----:B------:R-:W0:Y:S02]  /*03b0*/  @!P1 LDS R5, [R11+0x8] ;  /* 0x000008000b059984 */ /* 0x000e240000000800 */
[----:B0-----:R-:W-:-:S05]  /*03c0*/  @!P1 FMNMX R8, R8, R5, !PT ;  /* 0x0000000508089209 */ /* 0x001fca0007800000 */
[----:B------:R-:W-:Y:S01]  /*03d0*/  @!P1 STS [R11], R8 ;  /* 0x000000080b009388 */ /* 0x000fe20000000800 */
[----:B------:R-:W-:Y:S01]  /*03e0*/  BAR.SYNC.DEFER_BLOCKING 0x0 ;  /* 0x0000000000007b1d */ /* 0x000fe20000010000 */
[----:B------:R-:W-:-:S05]  /*03f0*/  ISETP.GE.U32.AND P1, PT, R2, R3, PT ;  /* 0x000000030200720c */ /* 0x000fca0003f26070 */
[----:B------:R-:W0:Y:S02]  /*0400*/  @!P0 LDS R5, [UR6+0x4] ;  /* 0x00000406ff058984 */ /* 0x000e240008000800 */
[----:B0-----:R-:W-:-:S05]  /*0410*/  @!P0 FMNMX R5, R5, R8, !PT ;  /* 0x0000000805058209 */ /* 0x001fca0007800000 */
[----:B------:R0:W-:Y:S01]  /*0420*/  @!P0 STS [R11], R5 ;  /* 0x000000050b008388 */ /* 0x0001e20000000800 */
[----:B------:R-:W-:Y:S06]  /*0430*/  BAR.SYNC.DEFER_BLOCKING 0x0 ;  /* 0x0000000000007b1d */ /* 0x000fec0000010000 */
[----:B------:R-:W-:Y:S05]  /*0440*/  @P1 BRA `(.L_x_4) ;  /* 0x00000000005c1947 */ /* 0x000fea0003800000 */
[----:B------:R-:W1:Y:S01]  /*0450*/  LDS R8, [UR6] ;  /* 0x00000006ff087984 */ /* 0x000e620008000800 */
[----:B0-----:R-:W0:Y:S01]  /*0460*/  LDC.64 R4, c[0x0][0x380] ;  /* 0x0000e000ff047b82 */ /* 0x001e220000000a00 */
[----:B------:R-:W-:Y:S02]  /*0470*/  IMAD.MOV.U32 R0, RZ, RZ, RZ ;  /* 0x000000ffff007224 */ /* 0x000fe400078e00ff */
[----:B------:R-:W-:-:S07]  /*0480*/  IMAD.MOV.U32 R10, RZ, RZ, R2 ;  /* 0x000000ffff0a7224 */ /* 0x000fce00078e0002 */
.L_x_5:
[----:B--2---:R-:W-:-:S04]  /*0490*/  IMAD R7, R3, UR11, R10 ;  /* 0x0000000b03077c24 */ /* 0x004fc8000f8e020a */
[----:B0-----:R-:W-:-:S05]  /*04a0*/  IMAD.WIDE.U32 R6, R7, 0x4, R4 ;  /* 0x0000000407067825 */ /* 0x001fca00078e0004 */
[----:B------:R-:W1:Y:S01]  /*04b0*/  LDG.E R9, desc[UR8][R6.64] ;  /* 0x0000000806097981 */ /* 0x000e62000c1e1900 */
[----:B------:R-:W-:Y:S02]  /*04c0*/  IMAD.MOV.U32 R12, RZ, RZ, 0x3bbb989d ;  /* 0x3bbb989dff0c7424 */ /* 0x000fe400078e00ff */
[----:B------:R-:W-:Y:S02]  /*04d0*/  IMAD.MOV.U32 R14, RZ, RZ, 0x437c0000 ;  /* 0x437c0000ff0e7424 */ /* 0x000fe400078e00ff */
[----:B------:R-:W-:-:S05]  /*04e0*/  VIADD R10, R10, UR10 ;  /* 0x0000000a0a0a7c36 */ /* 0x000fca0008000000 */
[----:B------:R-:W-:Y:S01]  /*04f0*/  ISETP.GE.U32.AND P0, PT, R10, R3, PT ;  /* 0x000000030a00720c */ /* 0x000fe20003f06070 */
[----:B-1----:R-:W-:-:S04]  /*0500*/  FADD R9, -R8, R9 ;  /* 0x0000000908097221 */ /* 0x002fc80000000100 */
[----:B------:R-:W-:-:S04]  /*0510*/  FFMA.SAT R11, R9, R12, 0.5 ;  /* 0x3f000000090b7423 */ /* 0x000fc8000000200c */
[----:B------:R-:W-:-:S04]  /*0520*/  FFMA.RM R11, R11, R14, 12582913 ;  /* 0x4b4000010b0b7423 */ /* 0x000fc8000000400e */
[C---:B------:R-:W-:Y:S01]  /*0530*/  FADD R12, R11.reuse, -12583039 ;  /* 0xcb40007f0b0c7421 */ /* 0x040fe20000000000 */
[----:B------:R-:W-:-:S03]  /*0540*/  IMAD.SHL.U32 R11, R11, 0x800000, RZ ;  /* 0x008000000b0b7824 */ /* 0x000fc600078e00ff */
[----:B------:R-:W-:-:S04]  /*0550*/  FFMA R12, R9, 1.4426950216293334961, -R12 ;  /* 0x3fb8aa3b090c7823 */ /* 0x000fc8000000080c */
[----:B------:R-:W-:-:S06]  /*0560*/  FFMA R12, R9, 1.925963033500011079e-08, R12 ;  /* 0x32a57060090c7823 */ /* 0x000fcc000000000c */
[----:B------:R-:W0:Y:S02]  /*0570*/  MUFU.EX2 R12, R12 ;  /* 0x0000000c000c7308 */ /* 0x000e240000000800 */
[----:B0-----:R-:W-:-:S04]  /*0580*/  FMUL R11, R11, R12 ;  /* 0x0000000c0b0b7220 */ /* 0x001fc80000400000 */
[----:B------:R-:W-:Y:S01]  /*0590*/  FADD R0, R11, R0 ;  /* 0x000000000b007221 */ /* 0x000fe20000000000 */
[----:B------:R2:W-:Y:S01]  /*05a0*/  STG.E desc[UR8][R6.64], R11 ;  /* 0x0000000b06007986 */ /* 0x0005e2000c101908 */
[----:B------:R-:W-:Y:S05]  /*05b0*/  @!P0 BRA `(.L_x_5) ;  /* 0xfffffffc00b48947 */ /* 0x000fea000383ffff */
.L_x_4:
[----:B------:R-:W-:Y:S05]  /*05c0*/  BSYNC.RECONVERGENT B0 ;  /* 0x0000000000007941 */ /* 0x000fea0003800200 */
.L_x_3:
[----:B------:R-:W-:Y:S01]  /*05d0*/  UIADD3 UR4, UPT, UPT, UR5, 0x200, URZ ;  /* 0x0000020005047890 */ /* 0x000fe2000fffe0ff */
[C---:B------:R-:W-:Y:S02]  /*05e0*/  ISETP.GT.U32.AND P0, PT, R2.reuse, 0x3f, PT ;  /* 0x0000003f0200780c */ /* 0x040fe40003f04070 */
[----:B------:R-:W-:Y:S01]  /*05f0*/  ISETP.GT.U32.AND P1, PT, R2, 0x1f, PT ;  /* 0x0000001f0200780c */ /* 0x000fe20003f24070 */
[----:B------:R-:W-:-:S06]  /*0600*/  ULEA UR4, UR7, UR4, 0x18 ;  /* 0x0000000407047291 */ /* 0x000fcc000f8ec0ff */
[----:B--2---:R-:W-:-:S05]  /*0610*/  LEA R7, R2, UR4, 0x2 ;  /* 0x0000000402077c11 */ /* 0x004fca000f8e10ff */
[----:B------:R-:W-:Y:S01]  /*0620*/  STS [R7], R0 ;  /* 0x0000000007007388 */ /* 0x000fe20000000800 */
[----:B------:R-:W-:Y:S06]  /*0630*/  BAR.SYNC.DEFER_BLOCKING 0x0 ;  /* 0x0000000000007b1d */ /* 0x000fec0000010000 */
[----:B0-----:R-:W0:Y:S02]  /*0640*/  @!P0 LDS R5, [R7+0x100] ;  /* 0x0001000007058984 */ /* 0x001e240000000800 */
[----:B0-----:R-:W-:-:S05]  /*0650*/  @!P0 FADD R0, R0, R5 ;  /* 0x0000000500008221 */ /* 0x001fca0000000000 */
[----:B------:R-:W-:Y:S01]  /*0660*/  @!P0 STS [R7], R0 ;  /* 0x0000000007008388 */ /* 0x000fe20000000800 */
[----:B------:R-:W-:Y:S01]  /*0670*/  BAR.SYNC.DEFER_BLOCKING 0x0 ;  /* 0x0000000000007b1d */ /* 0x000fe20000010000 */
[----:B------:R-:W-:-:S05]  /*0680*/  ISETP.GT.U32.AND P0, PT, R2, 0xf, PT ;  /* 0x0000000f0200780c */ /* 0x000fca0003f04070 */
[----:B------:R-:W0:Y:S02]  /*0690*/  @!P1 LDS R5, [R7+0x80] ;  /* 0x0000800007059984 */ /* 0x000e240000000800 */
        /* <DEDUP_REMOVED lines=18> */
[----:B------:R-:W-:-:S05]  /*07c0*/  ISETP.NE.AND P0, PT, R2, RZ, PT ;  /* 0x000000ff0200720c */ /* 0x000fca0003f05270 */
[----:B------:R-:W0:Y:S02]  /*07d0*/  @!P1 LDS R5, [R7+0x8] ;  /* 0x0000080007059984 */ /* 0x000e240000000800 */
[----:B0-----:R-:W-:-:S05]  /*07e0*/  @!P1 FADD R0, R0, R5 ;  /* 0x0000000500009221 */ /* 0x001fca0000000000 */
[----:B------:R-:W-:Y:S01]  /*07f0*/  @!P1 STS [R7], R0 ;  /* 0x0000000007009388 */ /* 0x000fe20000000800 */
[----:B------:R-:W-:Y:S01]  /*0800*/  BAR.SYNC.DEFER_BLOCKING 0x0 ;  /* 0x0000000000007b1d */ /* 0x000fe20000010000 */
[----:B------:R-:W-:-:S05]  /*0810*/  ISETP.GE.U32.AND P1, PT, R2, R3, PT ;  /* 0x000000030200720c */ /* 0x000fca0003f26070 */
[----:B------:R-:W0:Y:S02]  /*0820*/  @!P0 LDS R5, [UR6+0x204] ;  /* 0x00020406ff058984 */ /* 0x000e240008000800 */
[----:B0-----:R-:W-:-:S05]  /*0830*/  @!P0 FADD R5, R5, R0 ;  /* 0x0000000005058221 */ /* 0x001fca0000000000 */
[----:B------:R0:W-:Y:S01]  /*0840*/  @!P0 STS [R7], R5 ;  /* 0x0000000507008388 */ /* 0x0001e20000000800 */
[----:B------:R-:W-:Y:S06]  /*0850*/  BAR.SYNC.DEFER_BLOCKING 0x0 ;  /* 0x0000000000007b1d */ /* 0x000fec0000010000 */
[----:B------:R-:W-:Y:S05]  /*0860*/  @P1 EXIT ;  /* 0x000000000000194d */ /* 0x000fea0003800000 */
[----:B------:R-:W1:Y:S01]  /*0870*/  LDS R3, [UR6+0x200] ;  /* 0x00020006ff037984 */ /* 0x000e620008000800 */
[----:B------:R-:W2:Y:S01]  /*0880*/  LDC R9, c[0x0][0x38c] ;  /* 0x0000e300ff097b82 */ /* 0x000ea20000000800 */
[----:B------:R-:W3:Y:S07]  /*0890*/  LDCU UR4, c[0x0][0x38c] ;  /* 0x00007180ff0477ac */ /* 0x000eee0008000800 */
[----:B0-----:R-:W0:Y:S02]  /*08a0*/  LDC.64 R4, c[0x0][0x380] ;  /* 0x0000e000ff047b82 */ /* 0x001e240000000a00 */
.L_x_8:
[----:B--2---:R-:W-:-:S04]  /*08b0*/  IMAD R7, R9, UR11, R2 ;  /* 0x0000000b09077c24 */ /* 0x004fc8000f8e0202 */
[----:B0-----:R-:W-:-:S05]  /*08c0*/  IMAD.WIDE.U32 R6, R7, 0x4, R4 ;  /* 0x0000000407067825 */ /* 0x001fca00078e0004 */
[----:B------:R-:W2:Y:S01]  /*08d0*/  LDG.E R0, desc[UR8][R6.64] ;  /* 0x0000000806007981 */ /* 0x000ea2000c1e1900 */
[----:B-1----:R-:W0:Y:S01]  /*08e0*/  MUFU.RCP R8, R3 ;  /* 0x0000000300087308 */ /* 0x002e220000001000 */
[----:B------:R-:W-:Y:S01]  /*08f0*/  BSSY.RECONVERGENT B0, `(.L_x_6) ;  /* 0x000000b000007945 */ /* 0x000fe20003800200 */
[----:B0-----:R-:W-:-:S04]  /*0900*/  FFMA R11, -R3, R8, 1 ;  /* 0x3f800000030b7423 */ /* 0x001fc80000000108 */
[----:B------:R-:W-:Y:S02]  /*0910*/  FFMA R11, R8, R11, R8 ;  /* 0x0000000b080b7223 */ /* 0x000fe40000000008 */
[----:B--2---:R-:W0:Y:S02]  /*0920*/  FCHK P0, R0, R3 ;  /* 0x0000000300007302 */ /* 0x004e240000000000 */
[----:B------:R-:W-:-:S04]  /*0930*/  FFMA R8, R0, R11, RZ ;  /* 0x0000000b00087223 */ /* 0x000fc800000000ff */
[----:B------:R-:W-:-:S04]  /*0940*/  FFMA R10, -R3, R8, R0 ;  /* 0x00000008030a7223 */ /* 0x000fc80000000100 */
[----:B------:R-:W-:Y:S01]  /*0950*/  FFMA R11, R11, R10, R8 ;  /* 0x0000000a0b0b7223 */ /* 0x000fe20000000008 */
[----:B0-----:R-:W-:Y:S06]  /*0960*/  @!P0 BRA `(.L_x_7) ;  /* 0x00000000000c8947 */ /* 0x001fec0003800000 */
[----:B------:R-:W-:-:S07]  /*0970*/  MOV R8, 0x990 ;  /* 0x0000099000087802 */ /* 0x000fce0000000f00 */
[----:B---3--:R-:W-:Y:S05]  /*0980*/  CALL.REL.NOINC `($__internal_0_$__cuda_sm3x_div_rn_noftz_f32_slowpath) ;  /* 0x00000000001c7944 */ /* 0x008fea0003c00000 */
[----:B------:R-:W-:-:S07]  /*0990*/  IMAD.MOV.U32 R11, RZ, RZ, R0 ;  /* 0x000000ffff0b7224 */ /* 0x000fce00078e0000 */
.L_x_7:
[----:B---3--:R-:W-:Y:S05]  /*09a0*/  BSYNC.RECONVERGENT B0 ;  /* 0x0000000000007941 */ /* 0x008fea0003800200 */
.L_x_6:
[----:B------:R4:W-:Y:S01]  /*09b0*/  STG.E desc[UR8][R6.64], R11 ;  /* 0x0000000b06007986 */ /* 0x0009e2000c101908 */
[----:B------:R-:W-:-:S05]  /*09c0*/  VIADD R2, R2, UR10 ;  /* 0x0000000a02027c36 */ /* 0x000fca0008000000 */
[----:B------:R-:W-:-:S13]  /*09d0*/  ISETP.GE.U32.AND P0, PT, R2, UR4, PT ;  /* 0x0000000402007c0c */ /* 0x000fda000bf06070 */
[----:B----4-:R-:W-:Y:S05]  /*09e0*/  @!P0 BRA `(.L_x_8) ;  /* 0xfffffffc00b08947 */ /* 0x010fea000383ffff */
[----:B------:R-:W-:Y:S05]  /*09f0*/  EXIT ;  /* 0x000000000000794d */ /* 0x000fea0003800000 */
        .weak           $__internal_0_$__cuda_sm3x_div_rn_noftz_f32_slowpath
        .type           $__internal_0_$__cuda_sm3x_div_rn_noftz_f32_slowpath,@function
        .size           $__internal_0_$__cuda_sm3x_div_rn_noftz_f32_slowpath,(.L_x_25 - $__internal_0_$__cuda_sm3x_div_rn_noftz_f32_slowpath)
$__internal_0_$__cuda_sm3x_div_rn_noftz_f32_slowpath:
[--C-:B------:R-:W-:Y:S01]  /*0a00*/  SHF.R.U32.HI R11, RZ, 0x17, R3.reuse ;  /* 0x00000017ff0b7819 */ /* 0x100fe20000011603 */
[----:B------:R-:W-:Y:S01]  /*0a10*/  BSSY.RECONVERGENT B1, `(.L_x_9) ;  /* 0x0000064000017945 */ /* 0x000fe20003800200 */
[--C-:B------:R-:W-:Y:S01]  /*0a20*/  SHF.R.U32.HI R10, RZ, 0x17, R0.reuse ;  /* 0x00000017ff0a7819 */ /* 0x100fe20000011600 */
[----:B------:R-:W-:Y:S01]  /*0a30*/  IMAD.MOV.U32 R12, RZ, RZ, R0 ;  /* 0x000000ffff0c7224 */ /* 0x000fe200078e0000 */
[----:B------:R-:W-:Y:S01]  /*0a40*/  LOP3.LUT R11, R11, 0xff, RZ, 0xc0, !PT ;  /* 0x000000ff0b0b7812 */ /* 0x000fe200078ec0ff */
[----:B------:R-:W-:Y:S01]  /*0a50*/  IMAD.MOV.U32 R13, RZ, RZ, R3 ;  /* 0x000000ffff0d7224 */ /* 0x000fe200078e0003 */
[----:B------:R-:W-:-:S03]  /*0a60*/  LOP3.LUT R16, R10, 0xff, RZ, 0xc0, !PT ;  /* 0x000000ff0a107812 */ /* 0x000fc600078ec0ff */
[----:B------:R-:W-:Y:S02]  /*0a70*/  VIADD R14, R11, 0xffffffff ;  /* 0xffffffff0b0e7836 */ /* 0x000fe40000000000 */
[----:B------:R-:W-:-:S03]  /*0a80*/  VIADD R15, R16, 0xffffffff ;  /* 0xffffffff100f7836 */ /* 0x000fc60000000000 */
[----:B------:R-:W-:-:S04]  /*0a90*/  ISETP.GT.U32.AND P0, PT, R14, 0xfd, PT ;  /* 0x000000fd0e00780c */ /* 0x000fc80003f04070 */
[----:B------:R-:W-:-:S13]  /*0aa0*/  ISETP.GT.U32.OR P0, PT, R15, 0xfd, P0 ;  /* 0x000000fd0f00780c */ /* 0x000fda0000704470 */
[----:B------:R-:W-:Y:S01]  /*0ab0*/  @!P0 IMAD.MOV.U32 R10, RZ, RZ, RZ ;  /* 0x000000ffff0a8224 */ /* 0x000fe200078e00ff */
[----:B------:R-:W-:Y:S06]  /*0ac0*/  @!P0 BRA `(.L_x_10) ;  /* 0x00000000005c8947 */ /* 0x000fec0003800000 */
[----:B------:R-:W-:Y:S02]  /*0ad0*/  FSETP.GTU.FTZ.AND P1, PT, |R3|, +INF , PT ;  /* 0x7f8000000300780b */ /* 0x000fe40003f3c200 */
[----:B------:R-:W-:-:S04]  /*0ae0*/  FSETP.GTU.FTZ.AND P0, PT, |R0|, +INF , PT ;  /* 0x7f8000000000780b */ /* 0x000fc80003f1c200 */
[----:B------:R-:W-:-:S13]  /*0af0*/  PLOP3.LUT P0, PT, P0, P1, PT, 0xf8, 0x8f ;  /* 0x00000000008f781c */ /* 0x000fda0000703f70 */
[----:B------:R-:W-:Y:S05]  /*0b00*/  @P0 BRA `(.L_x_11) ;  /* 0x00000004004c0947 */ /* 0x000fea0003800000 */
[----:B------:R-:W-:-:S13]  /*0b10*/  LOP3.LUT P0, RZ, R13, 0x7fffffff, R12, 0xc8, !PT ;  /* 0x7fffffff0dff7812 */ /* 0x000fda000780c80c */
[----:B------:R-:W-:Y:S05]  /*0b20*/  @!P0 BRA `(.L_x_12) ;  /* 0x00000004003c8947 */ /* 0x000fea0003800000 */
[C---:B------:R-:W-:Y:S02]  /*0b30*/  FSETP.NEU.FTZ.AND P2, PT, |R0|.reuse, +INF , PT ;  /* 0x7f8000000000780b */ /* 0x040fe40003f5d200 */
[----:B------:R-:W-:Y:S02]  /*0b40*/  FSETP.NEU.FTZ.AND P1, PT, |R3|, +INF , PT ;  /* 0x7f8000000300780b */ /* 0x000fe40003f3d200 */
[----:B------:R-:W-:-:S11]  /*0b50*/  FSETP.NEU.FTZ.AND P0, PT, |R0|, +INF , PT ;  /* 0x7f8000000000780b */ /* 0x000fd60003f1d200 */
[----:B------:R-:W-:Y:S05]  /*0b60*/  @!P1 BRA !P2, `(.L_x_12) ;  /* 0x00000004002c9947 */ /* 0x000fea0005000000 */
[----:B------:R-:W-:-:S04]  /*0b70*/  LOP3.LUT P2, RZ, R12, 0x7fffffff, RZ, 0xc0, !PT ;  /* 0x7fffffff0cff7812 */ /* 0x000fc8000784c0ff */
[----:B------:R-:W-:-:S13]  /*0b80*/  PLOP3.LUT P1, PT, P1, P2, PT, 0x2f, 0xf2 ;  /* 0x0000000000f2781c */ /* 0x000fda0000f24577 */
[----:B------:R-:W-:Y:S05]  /*0b90*/  @P1 BRA `(.L_x_13) ;  /* 0x0000000400181947 */ /* 0x000fea0003800000 */
[----:B------:R-:W-:-:S04]  /*0ba0*/  LOP3.LUT P1, RZ, R13, 0x7fffffff, RZ, 0xc0, !PT ;  /* 0x7fffffff0dff7812 */ /* 0x000fc8000782c0ff */
[----:B------:R-:W-:-:S13]  /*0bb0*/  PLOP3.LUT P0, PT, P0, P1, PT, 0x2f, 0xf2 ;  /* 0x0000000000f2781c */ /* 0x000fda0000702577 */
[----:B------:R-:W-:Y:S05]  /*0bc0*/  @P0 BRA `(.L_x_14) ;  /* 0x0000000400000947 */ /* 0x000fea0003800000 */
[----:B------:R-:W-:Y:S02]  /*0bd0*/  ISETP.GE.AND P0, PT, R15, RZ, PT ;  /* 0x000000ff0f00720c */ /* 0x000fe40003f06270 */
[----:B------:R-:W-:-:S11]  /*0be0*/  ISETP.GE.AND P1, PT, R14, RZ, PT ;  /* 0x000000ff0e00720c */ /* 0x000fd60003f26270 */
[----:B------:R-:W-:Y:S02]  /*0bf0*/  @P0 IMAD.MOV.U32 R10, RZ, RZ, RZ ;  /* 0x000000ffff0a0224 */ /* 0x000fe400078e00ff */
[----:B------:R-:W-:Y:S01]  /*0c00*/  @!P0 FFMA R12, R0, 1.84467440737095516160e+19, RZ ;  /* 0x5f800000000c8823 */ /* 0x000fe200000000ff */
[----:B------:R-:W-:Y:S02]  /*0c10*/  @!P0 IMAD.MOV.U32 R10, RZ, RZ, -0x40 ;  /* 0xffffffc0ff0a8424 */ /* 0x000fe400078e00ff */
[----:B------:R-:W-:Y:S02]  /*0c20*/  @!P1 FFMA R13, R3, 1.84467440737095516160e+19, RZ ;  /* 0x5f800000030d9823 */ /* 0x000fe400000000ff */
[----:B------:R-:W-:-:S07]  /*0c30*/  @!P1 VIADD R10, R10, 0x40 ;  /* 0x000000400a0a9836 */ /* 0x000fce0000000000 */
.L_x_10:
[----:B------:R-:W-:Y:S01]  /*0c40*/  LEA R0, R11, 0xc0800000, 0x17 ;  /* 0xc08000000b007811 */ /* 0x000fe200078eb8ff */
[----:B------:R-:W-:Y:S04]  /*0c50*/  BSSY.RECONVERGENT B2, `(.L_x_15) ;  /* 0x0000036000027945 */ /* 0x000fe80003800200 */
[----:B------:R-:W-:Y:S02]  /*0c60*/  IMAD.IADD R14, R13, 0x1, -R0 ;  /* 0x000000010d0e7824 */ /* 0x000fe400078e0a00 */
[----:B------:R-:W-:Y:S02]  /*0c70*/  VIADD R13, R16, 0xffffff81 ;  /* 0xffffff81100d7836 */ /* 0x000fe40000000000 */
[----:B------:R-:W0:Y:S01]  /*0c80*/  MUFU.RCP R15, R14 ;  /* 0x0000000e000f7308 */ /* 0x000e220000001000 */
[----:B------:R-:W-:Y:S01]  /*0c90*/  FADD.FTZ R17, -R14, -RZ ;  /* 0x800000ff0e117221 */ /* 0x000fe20000010100 */
[C---:B------:R-:W-:Y:S01]  /*0ca0*/  IMAD R0, R13.reuse, -0x800000, R12 ;  /* 0xff8000000d007824 */ /* 0x040fe200078e020c */
[----:B------:R-:W-:-:S05]  /*0cb0*/  IADD3 R13, PT, PT, R13, 0x7f, -R11 ;  /* 0x0000007f0d0d7810 */ /* 0x000fca0007ffe80b */
[----:B------:R-:W-:Y:S02]  /*0cc0*/  IMAD.IADD R13, R13, 0x1, R10 ;  /* 0x000000010d0d7824 */ /* 0x000fe400078e020a */
[----:B0-----:R-:W-:-:S04]  /*0cd0*/  FFMA R16, R15, R17, 1 ;  /* 0x3f8000000f107423 */ /* 0x001fc80000000011 */
[----:B------:R-:W-:-:S04]  /*0ce0*/  FFMA R19, R15, R16, R15 ;  /* 0x000000100f137223 */ /* 0x000fc8000000000f */
[----:B------:R-:W-:-:S04]  /*0cf0*/  FFMA R12, R0, R19, RZ ;  /* 0x00000013000c7223 */ /* 0x000fc800000000ff */
[----:B------:R-:W-:-:S04]  /*0d00*/  FFMA R15, R17, R12, R0 ;  /* 0x0000000c110f7223 */ /* 0x000fc80000000000 */
[----:B------:R-:W-:-:S04]  /*0d10*/  FFMA R16, R19, R15, R12 ;  /* 0x0000000f13107223 */ /* 0x000fc8000000000c */
[----:B------:R-:W-:-:S04]  /*0d20*/  FFMA R17, R17, R16, R0 ;  /* 0x0000001011117223 */ /* 0x000fc80000000000 */
[----:B------:R-:W-:-:S05]  /*0d30*/  FFMA R0, R19, R17, R16 ;  /* 0x0000001113007223 */ /* 0x000fca0000000010 */
[----:B------:R-:W-:-:S04]  /*0d40*/  SHF.R.U32.HI R11, RZ, 0x17, R0 ;  /* 0x00000017ff0b7819 */ /* 0x000fc80000011600 */
[----:B------:R-:W-:-:S05]  /*0d50*/  LOP3.LUT R11, R11, 0xff, RZ, 0xc0, !PT ;  /* 0x000000ff0b0b7812 */ /* 0x000fca00078ec0ff */
[----:B------:R-:W-:-:S04]  /*0d60*/  IMAD.IADD R14, R11, 0x1, R13 ;  /* 0x000000010b0e7824 */ /* 0x000fc800078e020d */
[----:B------:R-:W-:-:S05]  /*0d70*/  VIADD R10, R14, 0xffffffff ;  /* 0xffffffff0e0a7836 */ /* 0x000fca0000000000 */
[----:B------:R-:W-:-:S13]  /*0d80*/  ISETP.GE.U32.AND P0, PT, R10, 0xfe, PT ;  /* 0x000000fe0a00780c */ /* 0x000fda0003f06070 */
[----:B------:R-:W-:Y:S05]  /*0d90*/  @!P0 BRA `(.L_x_16) ;  /* 0x0000000000808947 */ /* 0x000fea0003800000 */
[----:B------:R-:W-:-:S13]  /*0da0*/  ISETP.GT.AND P0, PT, R14, 0xfe, PT ;  /* 0x000000fe0e00780c */ /* 0x000fda0003f04270 */
[----:B------:R-:W-:Y:S05]  /*0db0*/  @P0 BRA `(.L_x_17) ;  /* 0x00000000006c0947 */ /* 0x000fea0003800000 */
[----:B------:R-:W-:-:S13]  /*0dc0*/  ISETP.GE.AND P0, PT, R14, 0x1, PT ;  /* 0x000000010e00780c */ /* 0x000fda0003f06270 */
[----:B------:R-:W-:Y:S05]  /*0dd0*/  @P0 BRA `(.L_x_18) ;  /* 0x0000000000740947 */ /* 0x000fea0003800000 */
[----:B------:R-:W-:Y:S02]  /*0de0*/  ISETP.GE.AND P0, PT, R14, -0x18, PT ;  /* 0xffffffe80e00780c */ /* 0x000fe40003f06270 */
[----:B------:R-:W-:-:S11]  /*0df0*/  LOP3.LUT R0, R0, 0x80000000, RZ, 0xc0, !PT ;  /* 0x8000000000007812 */ /* 0x000fd600078ec0ff */
[----:B------:R-:W-:Y:S05]  /*0e00*/  @!P0 BRA `(.L_x_18) ;  /* 0x0000000000688947 */ /* 0x000fea0003800000 */
[CCC-:B------:R-:W-:Y:S01]  /*0e10*/  FFMA.RZ R10, R19.reuse, R17.reuse, R16.reuse ;  /* 0x00000011130a7223 */ /* 0x1c0fe2000000c010 */
[C---:B------:R-:W-:Y:S02]  /*0e20*/  VIADD R13, R14.reuse, 0x20 ;  /* 0x000000200e0d7836 */ /* 0x040fe40000000000 */
[CCC-:B------:R-:W-:Y:S01]  /*0e30*/  FFMA.RM R11, R19.reuse, R17.reuse, R16.reuse ;  /* 0x00000011130b7223 */ /* 0x1c0fe20000004010 */
[----:B------:R-:W-:Y:S02]  /*0e40*/  ISETP.NE.AND P2, PT, R14, RZ, PT ;  /* 0x000000ff0e00720c */ /* 0x000fe40003f45270 */
[----:B------:R-:W-:Y:S01]  /*0e50*/  LOP3.LUT R12, R10, 0x7fffff, RZ, 0xc0, !PT ;  /* 0x007fffff0a0c7812 */ /* 0x000fe200078ec0ff */
[----:B------:R-:W-:Y:S01]  /*0e60*/  FFMA.RP R10, R19, R17, R16 ;  /* 0x00000011130a7223 */ /* 0x000fe20000008010 */
[----:B------:R-:W-:Y:S01]  /*0e70*/  ISETP.NE.AND P1, PT, R14, RZ, PT ;  /* 0x000000ff0e00720c */ /* 0x000fe20003f25270 */
[----:B------:R-:W-:Y:S01]  /*0e80*/  IMAD.MOV R14, RZ, RZ, -R14 ;  /* 0x000000ffff0e7224 */ /* 0x000fe200078e0a0e */
[----:B------:R-:W-:-:S02]  /*0e90*/  LOP3.LUT R12, R12, 0x800000, RZ, 0xfc, !PT ;  /* 0x008000000c0c7812 */ /* 0x000fc400078efcff */
[----:B------:R-:W-:Y:S02]  /*0ea0*/  FSETP.NEU.FTZ.AND P0, PT, R10, R11, PT ;  /* 0x0000000b0a00720b */ /* 0x000fe40003f1d000 */
[----:B------:R-:W-:Y:S02]  /*0eb0*/  SHF.L.U32 R13, R12, R13, RZ ;  /* 0x0000000d0c0d7219 */ /* 0x000fe400000006ff */
[----:B------:R-:W-:Y:S02]  /*0ec0*/  SEL R11, R14, RZ, P2 ;  /* 0x000000ff0e0b7207 */ /* 0x000fe40001000000 */
[----:B------:R-:W-:Y:S02]  /*0ed0*/  ISETP.NE.AND P1, PT, R13, RZ, P1 ;  /* 0x000000ff0d00720c */ /* 0x000fe40000f25270 */
[----:B------:R-:W-:Y:S02]  /*0ee0*/  SHF.R.U32.HI R11, RZ, R11, R12 ;  /* 0x0000000bff0b7219 */ /* 0x000fe4000001160c */
[----:B------:R-:W-:-:S02]  /*0ef0*/  PLOP3.LUT P0, PT, P0, P1, PT, 0xf8, 0x8f ;  /* 0x00000000008f781c */ /* 0x000fc40000703f70 */
[----:B------:R-:W-:Y:S02]  /*0f00*/  SHF.R.U32.HI R13, RZ, 0x1, R11 ;  /* 0x00000001ff0d7819 */ /* 0x000fe4000001160b */
[----:B------:R-:W-:-:S04]  /*0f10*/  SEL R10, RZ, 0x1, !P0 ;  /* 0x00000001ff0a7807 */ /* 0x000fc80004000000 */
[----:B------:R-:W-:-:S04]  /*0f20*/  LOP3.LUT R10, R10, 0x1, R13, 0xf8, !PT ;  /* 0x000000010a0a7812 */ /* 0x000fc800078ef80d */
[----:B------:R-:W-:-:S05]  /*0f30*/  LOP3.LUT R10, R10, R11, RZ, 0xc0, !PT ;  /* 0x0000000b0a0a7212 */ /* 0x000fca00078ec0ff */
[----:B------:R-:W-:-:S05]  /*0f40*/  IMAD.IADD R13, R13, 0x1, R10 ;  /* 0x000000010d0d7824 */ /* 0x000fca00078e020a */
[----:B------:R-:W-:Y:S01]  /*0f50*/  LOP3.LUT R0, R13, R0, RZ, 0xfc, !PT ;  /* 0x000000000d007212 */ /* 0x000fe200078efcff */
[----:B------:R-:W-:Y:S06]  /*0f60*/  BRA `(.L_x_18) ;  /* 0x0000000000107947 */ /* 0x000fec0003800000 */
.L_x_17:
[----:B------:R-:W-:-:S04]  /*0f70*/  LOP3.LUT R0, R0, 0x80000000, RZ, 0xc0, !PT ;  /* 0x8000000000007812 */ /* 0x000fc800078ec0ff */
[----:B------:R-:W-:Y:S01]  /*0f80*/  LOP3.LUT R0, R0, 0x7f800000, RZ, 0xfc, !PT ;  /* 0x7f80000000007812 */ /* 0x000fe200078efcff */
[----:B------:R-:W-:Y:S06]  /*0f90*/  BRA `(.L_x_18) ;  /* 0x0000000000047947 */ /* 0x000fec0003800000 */
.L_x_16:
[----:B------:R-:W-:-:S07]  /*0fa0*/  IMAD R0, R13, 0x800000, R0 ;  /* 0x008000000d007824 */ /* 0x000fce00078e0200 */
.L_x_18:
[----:B------:R-:W-:Y:S05]  /*0fb0*/  BSYNC.RECONVERGENT B2 ;  /* 0x0000000000027941 */ /* 0x000fea0003800200 */
.L_x_15:
[----:B------:R-:W-:Y:S05]  /*0fc0*/  BRA `(.L_x_19) ;  /* 0x0000000000207947 */ /* 0x000fea0003800000 */
.L_x_14:
[----:B------:R-:W-:-:S04]  /*0fd0*/  LOP3.LUT R0, R13, 0x80000000, R12, 0x48, !PT ;  /* 0x800000000d007812 */ /* 0x000fc800078e480c */
[----:B------:R-:W-:Y:S01]  /*0fe0*/  LOP3.LUT R0, R0, 0x7f800000, RZ, 0xfc, !PT ;  /* 0x7f80000000007812 */ /* 0x000fe200078efcff */
[----:B------:R-:W-:Y:S06]  /*0ff0*/  BRA `(.L_x_19) ;  /* 0x0000000000147947 */ /* 0x000fec0003800000 */
.L_x_13:
[----:B------:R-:W-:Y:S01]  /*1000*/  LOP3.LUT R0, R13, 0x80000000, R12, 0x48, !PT ;  /* 0x800000000d007812 */ /* 0x000fe200078e480c */
[----:B------:R-:W-:Y:S06]  /*1010*/  BRA `(.L_x_19) ;  /* 0x00000000000c7947 */ /* 0x000fec0003800000 */
.L_x_12:
[----:B------:R-:W0:Y:S01]  /*1020*/  MUFU.RSQ R0, -QNAN ;  /* 0xffc0000000007908 */ /* 0x000e220000001400 */
[----:B------:R-:W-:Y:S05]  /*1030*/  BRA `(.L_x_19) ;  /* 0x0000000000047947 */ /* 0x000fea0003800000 */
.L_x_11:
[----:B------:R-:W-:-:S07]  /*1040*/  FADD.FTZ R0, R0, R3 ;  /* 0x0000000300007221 */ /* 0x000fce0000010000 */
.L_x_19:
[----:B------:R-:W-:Y:S05]  /*1050*/  BSYNC.RECONVERGENT B1 ;  /* 0x0000000000017941 */ /* 0x000fea0003800200 */
.L_x_9:
[----:B------:R-:W-:Y:S02]  /*1060*/  IMAD.MOV.U32 R10, RZ, RZ, R8 ;  /* 0x000000ffff0a7224 */ /* 0x000fe400078e0008 */
[----:B------:R-:W-:-:S04]  /*1070*/  IMAD.MOV.U32 R11, RZ, RZ, 0x0 ;  /* 0x00000000ff0b7424 */ /* 0x000fc800078e00ff */
[----:B0-----:R-:W-:Y:S05]  /*1080*/  RET.REL.NODEC R10 `(_Z18softmax_row_kernelILj128EEvPfjjf) ;  /* 0xffffffec0adc7950 */ /* 0x001fea0003c3ffff */
.L_x_20:
[----:B------:R-:W-:-:S00]  /*1090*/  BRA `(.L_x_20) ;  /* 0xfffffffc00fc7947 */ /* 0x000fc0000383ffff */
[----:B------:R-:W-:-:S00]  /*10a0*/  NOP ;  /* 0x0000000000007918 */ /* 0x000fc00000000000 */
        /* <DEDUP_REMOVED lines=13> */
.L_x_25:


//--------------------- .text._Z16transpose_kernelILj16ELj16ELj256EEvPKfPfjj --------------------------
	.section	.text._Z16transpose_kernelILj16ELj16ELj256EEvPKfPfjj,"ax",@progbits
	.align	128
        .global         _Z16transpose_kernelILj16ELj16ELj256EEvPKfPfjj
        .type           _Z16transpose_kernelILj16ELj16ELj256EEvPKfPfjj,@function
        .size           _Z16transpose_kernelILj16ELj16ELj256EEvPKfPfjj,(.L_x_27 - _Z16transpose_kernelILj16ELj16ELj256EEvPKfPfjj)
        .other          _Z16transpose_kernelILj16ELj16ELj256EEvPKfPfjj,@"STO_CUDA_ENTRY STV_DEFAULT"
_Z16transpose_kernelILj16ELj16ELj256EEvPKfPfjj:
.text._Z16transpose_kernelILj16ELj16ELj256EEvPKfPfjj:
[----:B------:R-:W-:Y:S01]  /*0000*/  LDC R1, c[0x0][0x37c] ;  /* 0x0000df00ff017b82 */ /* 0x000fe20000000800 */
[----:B------:R-:W0:Y:S07]  /*0010*/  S2R R6, SR_CTAID.X ;  /* 0x0000000000067919 */ /* 0x000e2e0000002500 */
[----:B------:R-:W1:Y:S01]  /*0020*/  S2UR UR4, SR_CTAID.Y ;  /* 0x00000000000479c3 */ /* 0x000e620000002600 */
[----:B------:R-:W2:Y:S07]  /*0030*/  S2R R7, SR_TID.X ;  /* 0x0000000000077919 */ /* 0x000eae0000002100 */
[----:B------:R-:W3:Y:S01]  /*0040*/  LDC.64 R2, c[0x0][0x390] ;  /* 0x0000e400ff027b82 */ /* 0x000ee20000000a00 */
[----:B-1----:R-:W-:Y:S01]  /*0050*/  USHF.L.U32 UR4, UR4, 0x4, URZ ;  /* 0x0000000404047899 */ /* 0x002fe200080006ff */
[----:B0-----:R-:W-:Y:S01]  /*0060*/  IMAD.SHL.U32 R6, R6, 0x10, RZ ;  /* 0x0000001006067824 */ /* 0x001fe200078e00ff */
[----:B--2---:R-:W-:-:S04]  /*0070*/  SHF.R.U32.HI R0, RZ, 0x4, R7 ;  /* 0x00000004ff007819 */ /* 0x004fc80000011607 */
[----:B------:R-:W-:Y:S02]  /*0080*/  LOP3.LUT R4, R6, 0xf, R7, 0xf8, !PT ;  /* 0x0000000f06047812 */ /* 0x000fe400078ef807 */
[----:B------:R-:W-:Y:S02]  /*0090*/  LOP3.LUT R5, R0, UR4, RZ, 0xfc, !PT ;  /* 0x0000000400057c12 */ /* 0x000fe4000f8efcff */
[----:B---3--:R-:W-:-:S04]  /*00a0*/  ISETP.GE.U32.AND P0, PT, R4, R3, PT ;  /* 0x000000030400720c */ /* 0x008fc80003f06070 */
[----:B------:R-:W-:-:S13]  /*00b0*/  ISETP.GE.U32.OR P0, PT, R5, R2, P0 ;  /* 0x000000020500720c */ /* 0x000fda0000706470 */
[----:B------:R-:W-:Y:S05]  /*00c0*/  @P0 EXIT ;  /* 0x000000000000094d */ /* 0x000fea0003800000 */
[----:B------:R-:W0:Y:S01]  /*00d0*/  LDCU.128 UR8, c[0x0][0x380] ;  /* 0x00007000ff0877ac */ /* 0x000e220008000c00 */
[----:B------:R-:W-:Y:S01]  /*00e0*/  LOP3.LUT R7, R7, 0xf, RZ, 0xc0, !PT ;  /* 0x0000000f07077812 */ /* 0x000fe200078ec0ff */
[----:B------:R-:W-:Y:S01]  /*00f0*/  IMAD R4, R3, UR4, R6 ;  /* 0x0000000403047c24 */ /* 0x000fe2000f8e0206 */
[----:B------:R-:W1:Y:S03]  /*0100*/  LDCU.64 UR6, c[0x0][0x358] ;  /* 0x00006b00ff0677ac */ /* 0x000e660008000a00 */
[----:B------:R-:W-:-:S05]  /*0110*/  IMAD R3, R0, R3, R7 ;  /* 0x0000000300037224 */ /* 0x000fca00078e0207 */
[----:B------:R-:W-:-:S05]  /*0120*/  IADD3 R3, P0, PT, R4, R3, RZ ;  /* 0x0000000304037210 */ /* 0x000fca0007f1e0ff */
[----:B------:R-:W-:Y:S01]  /*0130*/  IMAD.X R8, RZ, RZ, RZ, P0 ;  /* 0x000000ffff087224 */ /* 0x000fe200000e06ff */
[----:B0-----:R-:W-:-:S04]  /*0140*/  LEA R4, P1, R3, UR8, 0x2 ;  /* 0x0000000803047c11 */ /* 0x001fc8000f8210ff */
[----:B------:R-:W-:-:S06]  /*0150*/  LEA.HI.X R5, R3, UR9, R8, 0x2, P1 ;  /* 0x0000000903057c11 */ /* 0x000fcc00088f1408 */
[----:B-1----:R-:W2:Y:S01]  /*0160*/  LDG.E R5, desc[UR6][R4.64] ;  /* 0x0000000604057981 */ /* 0x002ea2000c1e1900 */
[-C--:B------:R-:W-:Y:S02]  /*0170*/  IMAD R6, R6, R2.reuse, UR4 ;  /* 0x0000000406067e24 */ /* 0x080fe4000f8e0202 */
[----:B------:R-:W-:-:S05]  /*0180*/  IMAD R7, R7, R2, R0 ;  /* 0x0000000207077224 */ /* 0x000fca00078e0200 */
[----:B------:R-:W-:-:S04]  /*0190*/  IADD3 R6, P0, PT, R6, R7, RZ ;  /* 0x0000000706067210 */ /* 0x000fc80007f1e0ff */
[----:B------:R-:W-:Y:S01]  /*01a0*/  LEA R2, P1, R6, UR10, 0x2 ;  /* 0x0000000a06027c11 */ /* 0x000fe2000f8210ff */
[----:B------:R-:W-:-:S05]  /*01b0*/  IMAD.X R3, RZ, RZ, RZ, P0 ;  /* 0x000000ffff037224 */ /* 0x000fca00000e06ff */
[----:B------:R-:W-:-:S05]  /*01c0*/  LEA.HI.X R3, R6, UR11, R3, 0x2, P1 ;  /* 0x0000000b06037c11 */ /* 0x000fca00088f1403 */
[----:B--2---:R-:W-:Y:S01]  /*01d0*/  STG.E desc[UR6][R2.64], R5 ;  /* 0x0000000502007986 */ /* 0x004fe2000c101906 */
[----:B------:R-:W-:Y:S05]  /*01e0*/  EXIT ;  /* 0x000000000000794d */ /* 0x000fea0003800000 */
.L_x_21:
        /* <DEDUP_REMOVED lines=9> */
.L_x_27:


//--------------------- .text._Z32matrixMulti_withTranspone_kernelILj16ELj16ELj16ELj256EEvPKfS1_Pfiii --------------------------
	.section	.text._Z32matrixMulti_withTranspone_kernelILj16ELj16ELj16ELj256EEvPKfS1_Pfiii,"ax",@progbits
	.align	128
        .global         _Z32matrixMulti_withTranspone_kernelILj16ELj16ELj16ELj256EEvPKfS1_Pfiii
        .type           _Z32matrixMulti_withTranspone_kernelILj16ELj16ELj16ELj256EEvPKfS1_Pfiii,@function
        .size           _Z32matrixMulti_withTranspone_kernelILj16ELj16ELj16ELj256EEvPKfS1_Pfiii,(.L_x_28 - _Z32matrixMulti_withTranspone_kernelILj16ELj16ELj16ELj256EEvPKfS1_Pfiii)
        .other          _Z32matrixMulti_withTranspone_kernelILj16ELj16ELj16ELj256EEvPKfS1_Pfiii,@"STO_CUDA_ENTRY STV_DEFAULT"
_Z32matrixMulti_withTranspone_kernelILj16ELj16ELj16ELj256EEvPKfS1_Pfiii:
.text._Z32matrixMulti_withTranspone_kernelILj16ELj16ELj16ELj256EEvPKfS1_Pfiii:
[----:B------:R-:W-:Y:S08]  /*0000*/  LDC R1, c[0x0][0x37c] ;  /* 0x0000df00ff017b82 */ /* 0x000ff00000000800 */
[----:B------:R-:W0:Y:S01]  /*0010*/  LDC R7, c[0x0][0x3a0] ;  /* 0x0000e800ff077b82 */ /* 0x000e220000000800 */
[----:B------:R-:W1:Y:S01]  /*0020*/  S2R R13, SR_TID.X ;  /* 0x00000000000d7919 */ /* 0x000e620000002100 */
[----:B------:R-:W2:Y:S01]  /*0030*/  LDCU.64 UR10, c[0x0][0x358] ;  /* 0x00006b00ff0a77ac */ /* 0x000ea20008000a00 */
[----:B------:R-:W-:-:S05]  /*0040*/  HFMA2 R11, -RZ, RZ, 0, 0 ;  /* 0x00000000ff0b7431 */ /* 0x000fca00000001ff */
[----:B------:R-:W3:Y:S08]  /*0050*/  S2UR UR5, SR_CTAID.Y ;  /* 0x00000000000579c3 */ /* 0x000ef00000002600 */
[----:B------:R-:W4:Y:S01]  /*0060*/  S2UR UR6, SR_CTAID.X ;  /* 0x00000000000679c3 */ /* 0x000f220000002500 */
[----:B0-----:R-:W-:Y:S01]  /*0070*/  ISETP.GE.AND P0, PT, R7, 0x1, PT ;  /* 0x000000010700780c */ /* 0x001fe20003f06270 */
[----:B---3--:R-:W-:Y:S01]  /*0080*/  USHF.L.U32 UR5, UR5, 0x4, URZ ;  /* 0x0000000405057899 */ /* 0x008fe200080006ff */
[----:B-1----:R-:W-:-:S02]  /*0090*/  SHF.R.U32.HI R23, RZ, 0x4, R13 ;  /* 0x00000004ff177819 */ /* 0x002fc4000001160d */
[----:B------:R-:W-:Y:S01]  /*00a0*/  LOP3.LUT R0, R13, 0xf, RZ, 0xc0, !PT ;  /* 0x0000000f0d007812 */ /* 0x000fe200078ec0ff */
[----:B----4-:R-:W-:-:S08]  /*00b0*/  USHF.L.U32 UR6, UR6, 0x4, URZ ;  /* 0x0000000406067899 */ /* 0x010fd000080006ff */
[----:B--2---:R-:W-:Y:S05]  /*00c0*/  @!P0 BRA `(.L_x_22) ;  /* 0x00000004006c8947 */ /* 0x004fea0003800000 */
[----:B------:R-:W0:Y:S01]  /*00d0*/  S2UR UR9, SR_CgaCtaId ;  /* 0x00000000000979c3 */ /* 0x000e220000008800 */
[----:B------:R-:W1:Y:S01]  /*00e0*/  LDCU.128 UR12, c[0x0][0x380] ;  /* 0x00007000ff0c77ac */ /* 0x000e620008000c00 */
[-C--:B------:R-:W-:Y:S01]  /*00f0*/  IMAD R4, R0, R7.reuse, R23 ;  /* 0x0000000700047224 */ /* 0x080fe200078e0217 */
[----:B------:R-:W-:Y:S01]  /*0100*/  LOP3.LUT R6, R13, 0xf0, RZ, 0xc0, !PT ;  /* 0x000000f00d067812 */ /* 0x000fe200078ec0ff */
[----:B------:R-:W-:Y:S01]  /*0110*/  IMAD R2, R23, R7, R0 ;  /* 0x0000000717027224 */ /* 0x000fe200078e0200 */
[----:B------:R-:W-:Y:S01]  /*0120*/  UMOV UR4, 0x400 ;  /* 0x0000040000047882 */ /* 0x000fe20000000000 */
[----:B------:R-:W-:Y:S01]  /*0130*/  IMAD.WIDE.U32 R4, R4, 0x4, RZ ;  /* 0x0000000404047825 */ /* 0x000fe200078e00ff */
[----:B------:R-:W-:Y:S01]  /*0140*/  UIADD3 UR8, UPT, UPT, UR4, 0x400, URZ ;  /* 0x0000040004087890 */ /* 0x000fe2000fffe0ff */
[----:B------:R-:W-:Y:S01]  /*0150*/  LOP3.LUT R20, R6, 0xf, R13, 0xf8, !PT ;  /* 0x0000000f06147812 */ /* 0x000fe200078ef80d */
[----:B------:R-:W2:Y:S01]  /*0160*/  LDCU UR16, c[0x0][0x3a0] ;  /* 0x00007400ff1077ac */ /* 0x000ea20008000800 */
[----:B------:R-:W-:Y:S01]  /*0170*/  IMAD R9, R7, UR5, RZ ;  /* 0x0000000507097c24 */ /* 0x000fe2000f8e02ff */
[----:B------:R-:W-:Y:S01]  /*0180*/  IADD3 R6, PT, PT, R23, UR5, RZ ;  /* 0x0000000517067c10 */ /* 0x000fe2000fffe0ff */
[----:B------:R-:W-:Y:S01]  /*0190*/  IMAD.WIDE.U32 R2, R2, 0x4, RZ ;  /* 0x0000000402027825 */ /* 0x000fe200078e00ff */
[----:B------:R-:W-:-:S02]  /*01a0*/  MOV R11, RZ ;  /* 0x000000ff000b7202 */ /* 0x000fc40000000f00 */
[----:B------:R-:W-:Y:S01]  /*01b0*/  MOV R17, R23 ;  /* 0x0000001700117202 */ /* 0x000fe20000000f00 */
[----:B------:R-:W-:Y:S02]  /*01c0*/  IMAD R7, R7, UR6, RZ ;  /* 0x0000000607077c24 */ /* 0x000fe4000f8e02ff */
[----:B------:R-:W-:-:S04]  /*01d0*/  IMAD.WIDE.U32 R2, R9, 0x4, R2 ;  /* 0x0000000409027825 */ /* 0x000fc800078e0002 */
[----:B------:R-:W-:Y:S01]  /*01e0*/  IMAD.WIDE.U32 R4, R7, 0x4, R4 ;  /* 0x0000000407047825 */ /* 0x000fe200078e0004 */
[----:B-1----:R-:W-:Y:S01]  /*01f0*/  IADD3 R2, P0, PT, R2, UR12, RZ ;  /* 0x0000000c02027c10 */ /* 0x002fe2000ff1e0ff */
[----:B0-----:R-:W-:Y:S02]  /*0200*/  ULEA UR7, UR9, UR4, 0x18 ;  /* 0x0000000409077291 */ /* 0x001fe4000f8ec0ff */
[----:B------:R-:W-:Y:S01]  /*0210*/  ULEA UR8, UR9, UR8, 0x18 ;  /* 0x0000000809087291 */ /* 0x000fe2000f8ec0ff */
[----:B------:R-:W-:Y:S01]  /*0220*/  IMAD.SHL.U32 R18, R13, 0x4, RZ ;  /* 0x000000040d127824 */ /* 0x000fe200078e00ff */
[----:B------:R-:W-:Y:S01]  /*0230*/  IADD3 R4, P1, PT, R4, UR14, RZ ;  /* 0x0000000e04047c10 */ /* 0x000fe2000ff3e0ff */
[----:B------:R-:W-:Y:S01]  /*0240*/  VIADD R7, R0, UR6 ;  /* 0x0000000600077c36 */ /* 0x000fe20008000000 */
[----:B------:R-:W-:Y:S01]  /*0250*/  LEA R19, R20, UR7, 0x2 ;  /* 0x0000000714137c11 */ /* 0x000fe2000f8e10ff */
[----:B------:R-:W-:Y:S01]  /*0260*/  IMAD.MOV.U32 R16, RZ, RZ, R0 ;  /* 0x000000ffff107224 */ /* 0x000fe200078e0000 */
[----:B------:R-:W-:Y:S01]  /*0270*/  IADD3.X R5, PT, PT, R5, UR15, RZ, P1, !PT ;  /* 0x0000000f05057c10 */ /* 0x000fe20008ffe4ff */
[----:B------:R-:W0:Y:S01]  /*0280*/  LDCU UR12, c[0x0][0x398] ;  /* 0x00007300ff0c77ac */ /* 0x000e220008000800 */
[----:B------:R-:W-:-:S02]  /*0290*/  LOP3.LUT R18, R18, 0x3c0, RZ, 0xc0, !PT ;  /* 0x000003c012127812 */ /* 0x000fc400078ec0ff */
[----:B------:R-:W-:Y:S01]  /*02a0*/  LEA R20, R20, UR8, 0x2 ;  /* 0x0000000814147c11 */ /* 0x000fe2000f8e10ff */
[----:B------:R-:W-:Y:S01]  /*02b0*/  UMOV UR4, URZ ;  /* 0x000000ff00047c82 */ /* 0x000fe20008000000 */
[----:B------:R-:W-:Y:S02]  /*02c0*/  LEA R21, R0, UR8, 0x2 ;  /* 0x0000000800157c11 */ /* 0x000fe4000f8e10ff */
[----:B------:R-:W-:Y:S01]  /*02d0*/  IADD3.X R3, PT, PT, R3, UR13, RZ, P0, !PT ;  /* 0x0000000d03037c10 */ /* 0x000fe200087fe4ff */
[----:B--2---:R-:W1:Y:S06]  /*02e0*/  LDCU UR13, c[0x0][0x39c] ;  /* 0x00007380ff0d77ac */ /* 0x004e6c0008000800 */
.L_x_23:
[----:B------:R-:W-:Y:S01]  /*02f0*/  ISETP.GE.U32.AND P1, PT, R16, UR16, PT ;  /* 0x0000001010007c0c */ /* 0x000fe2000bf26070 */
[----:B------:R-:W-:Y:S01]  /*0300*/  IMAD.MOV.U32 R8, RZ, RZ, RZ ;  /* 0x000000ffff087224 */ /* 0x000fe200078e00ff */
[----:B------:R-:W-:Y:S02]  /*0310*/  ISETP.GE.U32.AND P0, PT, R17, UR16, PT ;  /* 0x0000001011007c0c */ /* 0x000fe4000bf06070 */
[----:B0-----:R-:W-:Y:S02]  /*0320*/  ISETP.GE.U32.OR P1, PT, R6, UR12, P1 ;  /* 0x0000000c06007c0c */ /* 0x001fe40008f26470 */
[----:B-1----:R-:W-:Y:S02]  /*0330*/  ISETP.GE.U32.OR P0, PT, R7, UR13, P0 ;  /* 0x0000000d07007c0c */ /* 0x002fe40008706470 */
[----:B------:R-:W-:-:S09]  /*0340*/  MOV R27, RZ ;  /* 0x000000ff001b7202 */ /* 0x000fd20000000f00 */
[----:B------:R0:W2:Y:S04]  /*0350*/  @!P1 LDG.E R8, desc[UR10][R2.64] ;  /* 0x0000000a02089981 */ /* 0x0000a8000c1e1900 */
[----:B------:R1:W3:Y:S01]  /*0360*/  @!P0 LDG.E R27, desc[UR10][R4.64] ;  /* 0x0000000a041b8981 */ /* 0x0002e2000c1e1900 */
[----:B------:R-:W-:Y:S01]  /*0370*/  UIADD3 UR4, UPT, UPT, UR4, 0x10, URZ ;  /* 0x0000001004047890 */ /* 0x000fe2000fffe0ff */
[----:B------:R-:W-:Y:S01]  /*0380*/  VIADD R17, R17, 0x10 ;  /* 0x0000001011117836 */ /* 0x000fe20000000000 */
[----:B------:R-:W-:Y:S02]  /*0390*/  IADD3 R16, PT, PT, R16, 0x10, RZ ;  /* 0x0000001010107810 */ /* 0x000fe40007ffe0ff */
[----:B------:R-:W-:Y:S01]  /*03a0*/  UISETP.GE.AND UP0, UPT, UR4, UR16, UPT ;  /* 0x000000100400728c */ /* 0x000fe2000bf06270 */
[----:B0-----:R-:W-:-:S02]  /*03b0*/  IADD3 R2, P0, PT, R2, 0x40, RZ ;  /* 0x0000004002027810 */ /* 0x001fc40007f1e0ff */
[----:B-1----:R-:W-:-:S03]  /*03c0*/  IADD3 R4, P1, PT, R4, 0x40, RZ ;  /* 0x0000004004047810 */ /* 0x002fc60007f3e0ff */
[----:B------:R-:W-:Y:S01]  /*03d0*/  IMAD.X R3, RZ, RZ, R3, P0 ;  /* 0x000000ffff037224 */ /* 0x000fe200000e0603 */
[----:B------:R-:W-:Y:S01]  /*03e0*/  IADD3.X R5, PT, PT, RZ, R5, RZ, P1, !PT ;  /* 0x00000005ff057210 */ /* 0x000fe20000ffe4ff */
[----:B--2---:R-:W-:Y:S04]  /*03f0*/  STS [R19], R8 ;  /* 0x0000000813007388 */ /* 0x004fe80000000800 */
[----:B---3--:R-:W-:Y:S01]  /*0400*/  STS [R20], R27 ;  /* 0x0000001b14007388 */ /* 0x008fe20000000800 */
[----:B------:R-:W-:Y:S06]  /*0410*/  BAR.SYNC.DEFER_BLOCKING 0x0 ;  /* 0x0000000000007b1d */ /* 0x000fec0000010000 */
[----:B------:R-:W-:Y:S04]  /*0420*/  LDS R9, [R21] ;  /* 0x0000000015097984 */ /* 0x000fe80000000800 */
[----:B------:R-:W0:Y:S04]  /*0430*/  LDS.128 R12, [R18+UR7] ;  /* 0x00000007120c7984 */ /* 0x000e280008000c00 */
[----:B------:R-:W1:Y:S04]  /*0440*/  LDS R29, [R21+0x40] ;  /* 0x00004000151d7984 */ /* 0x000e680000000800 */
[----:B------:R-:W2:Y:S04]  /*0450*/  LDS R25, [R21+0x80] ;  /* 0x0000800015197984 */ /* 0x000ea80000000800 */
[----:B------:R-:W3:Y:S04]  /*0460*/  LDS R24, [R21+0xc0] ;  /* 0x0000c00015187984 */ /* 0x000ee80000000800 */
[----:B------:R-:W-:Y:S01]  /*0470*/  LDS R27, [R21+0x180] ;  /* 0x00018000151b7984 */ /* 0x000fe20000000800 */
[----:B0-----:R-:W-:-:S03]  /*0480*/  FFMA R12, R12, R9, R11 ;  /* 0x000000090c0c7223 */ /* 0x001fc6000000000b */
[----:B------:R-:W-:Y:S01]  /*0490*/  LDS.128 R8, [R18+UR7+0x10] ;  /* 0x0000100712087984 */ /* 0x000fe20008000c00 */
[----:B-1----:R-:W-:-:S03]  /*04a0*/  FFMA R22, R29, R13, R12 ;  /* 0x0000000d1d167223 */ /* 0x002fc6000000000c */
[----:B------:R-:W0:Y:S01]  /*04b0*/  LDS R13, [R21+0x100] ;  /* 0x00010000150d7984 */ /* 0x000e220000000800 */
[----:B--2---:R-:W-:-:S03]  /*04c0*/  FFMA R14, R25, R14, R22 ;  /* 0x0000000e190e7223 */ /* 0x004fc60000000016 */
[----:B------:R-:W1:Y:S01]  /*04d0*/  LDS R12, [R21+0x140] ;  /* 0x00014000150c7984 */ /* 0x000e620000000800 */
[----:B---3--:R-:W-:-:S03]  /*04e0*/  FFMA R15, R24, R15, R14 ;  /* 0x0000000f180f7223 */ /* 0x008fc6000000000e */
[----:B------:R-:W-:Y:S04]  /*04f0*/  LDS R22, [R21+0x240] ;  /* 0x0002400015167984 */ /* 0x000fe80000000800 */
[----:B------:R-:W-:Y:S01]  /*0500*/  LDS R25, [R21+0x280] ;  /* 0x0002800015197984 */ /* 0x000fe20000000800 */
[----:B0-----:R-:W-:-:S03]  /*0510*/  FFMA R13, R8, R13, R15 ;  /* 0x0000000d080d7223 */ /* 0x001fc6000000000f */
[----:B------:R-:W0:Y:S01]  /*0520*/  LDS R8, [R21+0x1c0] ;  /* 0x0001c00015087984 */ /* 0x000e220000000800 */
[----:B-1----:R-:W-:-:S03]  /*0530*/  FFMA R24, R12, R9, R13 ;  /* 0x000000090c187223 */ /* 0x002fc6000000000d */
[----:B------:R-:W-:Y:S01]  /*0540*/  LDS R9, [R21+0x200] ;  /* 0x0002000015097984 */ /* 0x000fe20000000800 */
[----:B------:R-:W-:-:S03]  /*0550*/  FFMA R27, R27, R10, R24 ;  /* 0x0000000a1b1b7223 */ /* 0x000fc60000000018 */
[----:B------:R-:W1:Y:S01]  /*0560*/  LDS.128 R12, [R18+UR7+0x20] ;  /* 0x00002007120c7984 */ /* 0x000e620008000c00 */
[----:B0-----:R-:W-:-:S03]  /*0570*/  FFMA R11, R8, R11, R27 ;  /* 0x0000000b080b7223 */ /* 0x001fc6000000001b */
[----:B------:R-:W-:Y:S01]  /*0580*/  LDS R27, [R21+0x3c0] ;  /* 0x0003c000151b7984 */ /* 0x000fe20000000800 */
[----:B-1----:R-:W-:-:S03]  /*0590*/  FFMA R9, R12, R9, R11 ;  /* 0x000000090c097223 */ /* 0x002fc6000000000b */
[----:B------:R-:W0:Y:S01]  /*05a0*/  LDS R12, [R21+0x2c0] ;  /* 0x0002c000150c7984 */ /* 0x000e220000000800 */
[----:B------:R-:W-:-:S03]  /*05b0*/  FFMA R24, R22, R13, R9 ;  /* 0x0000000d16187223 */ /* 0x000fc60000000009 */
[----:B------:R-:W-:Y:S01]  /*05c0*/  LDS R13, [R21+0x300] ;  /* 0x00030000150d7984 */ /* 0x000fe20000000800 */
[----:B------:R-:W-:-:S03]  /*05d0*/  FFMA R25, R25, R14, R24 ;  /* 0x0000000e19197223 */ /* 0x000fc60000000018 */
[----:B------:R-:W1:Y:S04]  /*05e0*/  LDS.128 R8, [R18+UR7+0x30] ;  /* 0x0000300712087984 */ /* 0x000e680008000c00 */
[----:B------:R-:W2:Y:S04]  /*05f0*/  LDS R22, [R21+0x340] ;  /* 0x0003400015167984 */ /* 0x000ea80000000800 */
[----:B------:R-:W3:Y:S01]  /*0600*/  LDS R14, [R21+0x380] ;  /* 0x00038000150e7984 */ /* 0x000ee20000000800 */
[----:B0-----:R-:W-:-:S04]  /*0610*/  FFMA R15, R12, R15, R25 ;  /* 0x0000000f0c0f7223 */ /* 0x001fc80000000019 */
[----:B-1----:R-:W-:-:S04]  /*0620*/  FFMA R13, R8, R13, R15 ;  /* 0x0000000d080d7223 */ /* 0x002fc8000000000f */
[----:B--2---:R-:W-:-:S04]  /*0630*/  FFMA R9, R22, R9, R13 ;  /* 0x0000000916097223 */ /* 0x004fc8000000000d */
[----:B---3--:R-:W-:-:S04]  /*0640*/  FFMA R10, R14, R10, R9 ;  /* 0x0000000a0e0a7223 */ /* 0x008fc80000000009 */
[----:B------:R-:W-:Y:S01]  /*0650*/  FFMA R11, R27, R11, R10 ;  /* 0x0000000b1b0b7223 */ /* 0x000fe2000000000a */
[----:B------:R-:W-:Y:S06]  /*0660*/  BAR.SYNC.DEFER_BLOCKING 0x0 ;  /* 0x0000000000007b1d */ /* 0x000fec0000010000 */
[----:B------:R-:W-:Y:S05]  /*0670*/  BRA.U !UP0, `(.L_x_23) ;  /* 0xfffffffd081c7547 */ /* 0x000fea000b83ffff */
.L_x_22:
[----:B------:R-:W0:Y:S01]  /*0680*/  LDCU.64 UR14, c[0x0][0x398] ;  /* 0x00007300ff0e77ac */ /* 0x000e220008000a00 */
[----:B------:R-:W-:Y:S01]  /*0690*/  VIADD R3, R0, UR6 ;  /* 0x0000000600037c36 */ /* 0x000fe20008000000 */
[----:B------:R-:W-:-:S04]  /*06a0*/  IADD3 R2, PT, PT, R23, UR5, RZ ;  /* 0x0000000517027c10 */ /* 0x000fc8000fffe0ff */
[----:B0-----:R-:W-:-:S04]  /*06b0*/  ISETP.GE.U32.AND P0, PT, R3, UR15, PT ;  /* 0x0000000f03007c0c */ /* 0x001fc8000bf06070 */
[----:B------:R-:W-:-:S13]  /*06c0*/  ISETP.GE.U32.OR P0, PT, R2, UR14, P0 ;  /* 0x0000000e02007c0c */ /* 0x000fda0008706470 */
[----:B------:R-:W-:Y:S05]  /*06d0*/  @P0 EXIT ;  /* 0x000000000000094d */ /* 0x000fea0003800000 */
[----:B------:R-:W0:Y:S01]  /*06e0*/  LDCU.64 UR8, c[0x0][0x390] ;  /* 0x00007200ff0877ac */ /* 0x000e220008000a00 */
[----:B------:R-:W-:Y:S01]  /*06f0*/  IMAD R0, R23, UR15, R0 ;  /* 0x0000000f17007c24 */ /* 0x000fe2000f8e0200 */
[----:B------:R-:W-:-:S06]  /*0700*/  UIMAD UR4, UR5, UR15, UR6 ;  /* 0x0000000f050472a4 */ /* 0x000fcc000f8e0206 */
[----:B------:R-:W-:-:S04]  /*0710*/  IADD3 R0, P0, PT, R0, UR4, RZ ;  /* 0x0000000400007c10 */ /* 0x000fc8000ff1e0ff */
[----:B------:R-:W-:Y:S02]  /*0720*/  IADD3.X R3, PT, PT, RZ, RZ, RZ, P0, !PT ;  /* 0x000000ffff037210 */ /* 0x000fe400007fe4ff */
[----:B0-----:R-:W-:-:S04]  /*0730*/  LEA R2, P0, R0, UR8, 0x2 ;  /* 0x0000000800027c11 */ /* 0x001fc8000f8010ff */
[----:B------:R-:W-:-:S05]  /*0740*/  LEA.HI.X R3, R0, UR9, R3, 0x2, P0 ;  /* 0x0000000900037c11 */ /* 0x000fca00080f1403 */
[----:B------:R-:W-:Y:S01]  /*0750*/  STG.E desc[UR10][R2.64], R11 ;  /* 0x0000000b02007986 */ /* 0x000fe2000c10190a */
[----:B------:R-:W-:Y:S05]  /*0760*/  EXIT ;  /* 0x000000000000794d */ /* 0x000fea0003800000 */
.L_x_24:
        /* <DEDUP_REMOVED lines=9> */
.L_x_28:


//--------------------- .nv.shared._Z18softmax_row_kernelILj128EEvPfjjf --------------------------
	.section	.nv.shared._Z18softmax_row_kernelILj128EEvPfjjf,"aw",@nobits
	.sectionflags	@""
	.align	4
.nv.shared._Z18softmax_row_kernelILj128EEvPfjjf:
	.zero		2048


//--------------------- .nv.shared.reserved.0     --------------------------
	.section	.nv.shared.reserved.0,"aw",@nobits
	.weak		__nv_reservedSMEM_offset_0_alias
	.size		__nv_reservedSMEM_offset_0_alias, 0, 64
	.other		__nv_reservedSMEM_offset_0_alias,@"STO_CUDA_RESERVED_SHARED STV_DEFAULT"
__nv_reservedSMEM_offset_0_alias:
	.zero		0
	.zero		64


//--------------------- .nv.shared._Z32matrixMulti_withTranspone_kernelILj16ELj16ELj16ELj256EEvPKfS1_Pfiii --------------------------
	.section	.nv.shared._Z32matrixMulti_withTranspone_kernelILj16ELj16ELj16ELj256EEvPKfS1_Pfiii,"aw",@nobits
	.sectionflags	@""
	.align	4
.nv.shared._Z32matrixMulti_withTranspone_kernelILj16ELj16ELj16ELj256EEvPKfS1_Pfiii:
	.zero		3072


//--------------------- .nv.constant0._Z18softmax_row_kernelILj128EEvPfjjf --------------------------
	.section	.nv.constant0._Z18softmax_row_kernelILj128EEvPfjjf,"a",@progbits
	.sectionflags	@""
	.align	4
.nv.constant0._Z18softmax_row_kernelILj128EEvPfjjf:
	.zero		916


//--------------------- .nv.constant0._Z16transpose_kernelILj16ELj16ELj256EEvPKfPfjj --------------------------
	.section	.nv.constant0._Z16transpose_kernelILj16ELj16ELj256EEvPKfPfjj,"a",@progbits
	.sectionflags	@""
	.align	4
.nv.constant0._Z16transpose_kernelILj16ELj16ELj256EEvPKfPfjj:
	.zero		920


//--------------------- .nv.constant0._Z32matrixMulti_withTranspone_kernelILj16ELj16ELj16ELj256EEvPKfS1_Pfiii --------------------------
	.section	.nv.constant0._Z32matrixMulti_withTranspone_kernelILj16ELj16ELj16ELj256EEvPKfS1_Pfiii,"a",@progbits
	.sectionflags	@""
	.align	4
.nv.constant0._Z32matrixMulti_withTranspone_kernelILj16ELj16ELj16ELj256EEvPKfS1_Pfiii:
	.zero		932


//--------------------- SYMBOLS --------------------------

	.type		.nv.reservedSmem.offset0,@object
	.size		.nv.reservedSmem.offset0,0x4
	.type		.nv.reservedSmem.cap,@object
	.size		.nv.reservedSmem.cap,0x4
